// auto-generated by cutlass_sweep.gemm — config: {"arch": "sm_90", "cluster_m": 2, "cluster_n": 1, "dtype": "fp16", "stages": 4, "tile_k": 128, "tile_m": 64, "tile_n": 256}
#include "cutlass/cutlass.h"
#include "cutlass/gemm/collective/collective_builder.hpp"
#include "cutlass/gemm/device/gemm_universal_adapter.h"
#include "cutlass/gemm/kernel/gemm_universal.hpp"
#include "cutlass/epilogue/collective/collective_builder.hpp"

using ElemA = cutlass::half_t;
using ElemB = cutlass::half_t;
using ElemCD = cutlass::half_t;
using Acc  = float;
using TileShape    = cute::Shape<cute::_64, cute::_256, cute::_128>;
using ClusterShape = cute::Shape<cute::_2, cute::_1, cute::_1>;

using CollectiveEpilogue = typename cutlass::epilogue::collective::CollectiveBuilder<
    cutlass::arch::Sm90, cutlass::arch::OpClassTensorOp,
    TileShape, ClusterShape,
    cutlass::epilogue::collective::EpilogueTileAuto,
    Acc, Acc,
    ElemCD, cutlass::layout::RowMajor, 128 / cutlass::sizeof_bits<ElemCD>::value,
    ElemCD, cutlass::layout::RowMajor, 128 / cutlass::sizeof_bits<ElemCD>::value,
    cutlass::epilogue::collective::EpilogueScheduleAuto
  >::CollectiveOp;

using CollectiveMainloop = typename cutlass::gemm::collective::CollectiveBuilder<
    cutlass::arch::Sm90, cutlass::arch::OpClassTensorOp,
    ElemA, cutlass::layout::RowMajor, 128 / cutlass::sizeof_bits<ElemA>::value,
    ElemB, cutlass::layout::ColumnMajor, 128 / cutlass::sizeof_bits<ElemB>::value,
    Acc,
    TileShape, ClusterShape,
    cutlass::gemm::collective::StageCount<4>,
    cutlass::gemm::collective::KernelScheduleAuto
  >::CollectiveOp;

using GemmKernel = cutlass::gemm::kernel::GemmUniversal<
    cute::Shape<int,int,int,int>,
    CollectiveMainloop,
    CollectiveEpilogue
>;
using Gemm = cutlass::gemm::device::GemmUniversalAdapter<GemmKernel>;

// Force the device kernel symbol into the cubin without needing a host main.
auto* _anchor = &cutlass::device_kernel<GemmKernel>;


// ===== COMPILED SASS (sm_90a) =====

	.target	sm_90a

	.elftype	@"ET_EXEC"


//--------------------- .note.nv.tkinfo           --------------------------
	.section	.note.nv.tkinfo,"",@"SHT_NOTE"
	.sectionflags	@"SHF_NOTE_NV_TKINFO"
	.tkinfo
        /*0018*/ 	.word	0x00000002
        /*0030*/ 	.string	""
        /*0030*/ 	.string	"ptxas"
        /*0030*/ 	.string	"Cuda compilation tools, release 13.0, V13.0.88"
        /*0030*/ 	.string	"Build cuda_13.0.r13.0/compiler.36424714_0"
        /*0030*/ 	.string	"-arch sm_90a -m 64 "



//--------------------- .note.nv.cuinfo           --------------------------
	.section	.note.nv.cuinfo,"",@"SHT_NOTE"
	.sectionflags	@"SHF_NOTE_NV_CUINFO"
        /*0018*/ 	.short	0x0002
        /*001a*/ 	.short	0x005a
        /*001c*/ 	.short	0x0082
	.zero		2


//--------------------- .nv.info                  --------------------------
	.section	.nv.info,"",@"SHT_CUDA_INFO"
	.align	4


	//----- nvinfo : EIATTR_REGCOUNT
	.align		4
        /*0000*/ 	.byte	0x04, 0x2f
        /*0002*/ 	.short	(.L_15 - .L_14)
	.align		4
.L_14:
        /*0004*/ 	.word	index@(_ZN7cutlass13device_kernelINS_4gemm6kernel13GemmUniversalIN4cute5tupleIJiiiiEEENS1_10collective13CollectiveMmaINS1_34MainloopSm90TmaGmmaWarpSpecializedILi4ENS5_IJNS4_1CILi2EEENSA_ILi1EEESC_EEENS1_32KernelTmaWarpSpecializedPingpongEEENS5_IJNSA_ILi64EEENSA_ILi256EEENSA_ILi128EEEEEENS_6half_tENS5_IJlSC_lEEESK_SL_NS4_8TiledMMAINS4_8MMA_AtomIJNS4_4SM904GMMA26MMA_64x256x16_F32F16F16_SSILNSP_5MajorE0ELSR_0ELNSP_7ScaleInE1ELSS_1EEEEEENS4_6LayoutINS5_IJSC_SC_SC_EEENS5_IJNSA_ILi0EEESX_SX_EEEEENS5_IJNS4_10UnderscoreES10_S10_EEEEENS4_13SM90_TMA_LOADENS4_14ComposedLayoutINS4_7SwizzleILi3ELi4ELi3EEENS4_18smem_ptr_flag_bitsILi16EEENSV_INS5_IJNSA_ILi8EEESG_EEENS5_IJSG_SC_EEEEEEEvNS4_8identityENS4_23SM90_TMA_LOAD_MULTICASTES1D_vS1E_EENS_8epilogue10collective6detail29Sm90TmaWarpSpecializedAdapterINS1I_15DefaultEpilogueISK_SL_SL_NS1H_6thread17LinearCombinationISK_Li1EffLNS1M_9ScaleType4KindE0ELNS_15FloatRoundStyleE2ESK_EENS1_15EpilogueDefaultEEEEEvvEEEEvNT_6ParamsE)
        /*0008*/ 	.word	0x000000a8


	//----- nvinfo : EIATTR_FRAME_SIZE
	.align		4
.L_15:
        /*000c*/ 	.byte	0x04, 0x11
        /*000e*/ 	.short	(.L_17 - .L_16)
	.align		4
.L_16:
        /*0010*/ 	.word	index@(_ZN7cutlass13device_kernelINS_4gemm6kernel13GemmUniversalIN4cute5tupleIJiiiiEEENS1_10collective13CollectiveMmaINS1_34MainloopSm90TmaGmmaWarpSpecializedILi4ENS5_IJNS4_1CILi2EEENSA_ILi1EEESC_EEENS1_32KernelTmaWarpSpecializedPingpongEEENS5_IJNSA_ILi64EEENSA_ILi256EEENSA_ILi128EEEEEENS_6half_tENS5_IJlSC_lEEESK_SL_NS4_8TiledMMAINS4_8MMA_AtomIJNS4_4SM904GMMA26MMA_64x256x16_F32F16F16_SSILNSP_5MajorE0ELSR_0ELNSP_7ScaleInE1ELSS_1EEEEEENS4_6LayoutINS5_IJSC_SC_SC_EEENS5_IJNSA_ILi0EEESX_SX_EEEEENS5_IJNS4_10UnderscoreES10_S10_EEEEENS4_13SM90_TMA_LOADENS4_14ComposedLayoutINS4_7SwizzleILi3ELi4ELi3EEENS4_18smem_ptr_flag_bitsILi16EEENSV_INS5_IJNSA_ILi8EEESG_EEENS5_IJSG_SC_EEEEEEEvNS4_8identityENS4_23SM90_TMA_LOAD_MULTICASTES1D_vS1E_EENS_8epilogue10collective6detail29Sm90TmaWarpSpecializedAdapterINS1I_15DefaultEpilogueISK_SL_SL_NS1H_6thread17LinearCombinationISK_Li1EffLNS1M_9ScaleType4KindE0ELNS_15FloatRoundStyleE2ESK_EENS1_15EpilogueDefaultEEEEEvvEEEEvNT_6ParamsE)
        /*0014*/ 	.word	0x00000000


	//----- nvinfo : EIATTR_MIN_STACK_SIZE
	.align		4
.L_17:
        /*0018*/ 	.byte	0x04, 0x12
        /*001a*/ 	.short	(.L_19 - .L_18)
	.align		4
.L_18:
        /*001c*/ 	.word	index@(_ZN7cutlass13device_kernelINS_4gemm6kernel13GemmUniversalIN4cute5tupleIJiiiiEEENS1_10collective13CollectiveMmaINS1_34MainloopSm90TmaGmmaWarpSpecializedILi4ENS5_IJNS4_1CILi2EEENSA_ILi1EEESC_EEENS1_32KernelTmaWarpSpecializedPingpongEEENS5_IJNSA_ILi64EEENSA_ILi256EEENSA_ILi128EEEEEENS_6half_tENS5_IJlSC_lEEESK_SL_NS4_8TiledMMAINS4_8MMA_AtomIJNS4_4SM904GMMA26MMA_64x256x16_F32F16F16_SSILNSP_5MajorE0ELSR_0ELNSP_7ScaleInE1ELSS_1EEEEEENS4_6LayoutINS5_IJSC_SC_SC_EEENS5_IJNSA_ILi0EEESX_SX_EEEEENS5_IJNS4_10UnderscoreES10_S10_EEEEENS4_13SM90_TMA_LOADENS4_14ComposedLayoutINS4_7SwizzleILi3ELi4ELi3EEENS4_18smem_ptr_flag_bitsILi16EEENSV_INS5_IJNSA_ILi8EEESG_EEENS5_IJSG_SC_EEEEEEEvNS4_8identityENS4_23SM90_TMA_LOAD_MULTICASTES1D_vS1E_EENS_8epilogue10collective6detail29Sm90TmaWarpSpecializedAdapterINS1I_15DefaultEpilogueISK_SL_SL_NS1H_6thread17LinearCombinationISK_Li1EffLNS1M_9ScaleType4KindE0ELNS_15FloatRoundStyleE2ESK_EENS1_15EpilogueDefaultEEEEEvvEEEEvNT_6ParamsE)
        /*0020*/ 	.word	0x00000000
.L_19:


//--------------------- .nv.compat                --------------------------
	.section	.nv.compat,"",@"SHT_CUDA_COMPAT_INFO"
	.align	4
        /*0000*/ 	.byte	0x02, 0x09, 0x01, 0x00, 0x02, 0x02, 0x04, 0x00, 0x02, 0x05, 0x05, 0x00, 0x03, 0x07, 0x01, 0x01
        /*0010*/ 	.byte	0x02, 0x03, 0x01, 0x00, 0x02, 0x06, 0x01, 0x00, 0x04, 0x0b, 0x08, 0x00, 0x00, 0x00, 0x00, 0x00
        /*0020*/ 	.byte	0x00, 0x00, 0x00, 0x00


//--------------------- .nv.info._ZN7cutlass13device_kernelINS_4gemm6kernel13GemmUniversalIN4cute5tupleIJiiiiEEENS1_10collective13CollectiveMmaINS1_34MainloopSm90TmaGmmaWarpSpecializedILi4ENS5_IJNS4_1CILi2EEENSA_ILi1EEESC_EEENS1_32KernelTmaWarpSpecializedPingpongEEENS5_IJNSA_ILi64EEENSA_ILi256EEENSA_ILi128EEEEEENS_6half_tENS5_IJlSC_lEEESK_SL_NS4_8TiledMMAINS4_8MMA_AtomIJNS4_4SM904GMMA26MMA_64x256x16_F32F16F16_SSILNSP_5MajorE0ELSR_0ELNSP_7ScaleInE1ELSS_1EEEEEENS4_6LayoutINS5_IJSC_SC_SC_EEENS5_IJNSA_ILi0EEESX_SX_EEEEENS5_IJNS4_10UnderscoreES10_S10_EEEEENS4_13SM90_TMA_LOADENS4_14ComposedLayoutINS4_7SwizzleILi3ELi4ELi3EEENS4_18smem_ptr_flag_bitsILi16EEENSV_INS5_IJNSA_ILi8EEESG_EEENS5_IJSG_SC_EEEEEEEvNS4_8identityENS4_23SM90_TMA_LOAD_MULTICASTES1D_vS1E_EENS_8epilogue10collective6detail29Sm90TmaWarpSpecializedAdapterINS1I_15DefaultEpilogueISK_SL_SL_NS1H_6thread17LinearCombinationISK_Li1EffLNS1M_9ScaleType4KindE0ELNS_15FloatRoundStyleE2ESK_EENS1_15EpilogueDefaultEEEEEvvEEEEvNT_6ParamsE --------------------------
	.section	.nv.info._ZN7cutlass13device_kernelINS_4gemm6kernel13GemmUniversalIN4cute5tupleIJiiiiEEENS1_10collective13CollectiveMmaINS1_34MainloopSm90TmaGmmaWarpSpecializedILi4ENS5_IJNS4_1CILi2EEENSA_ILi1EEESC_EEENS1_32KernelTmaWarpSpecializedPingpongEEENS5_IJNSA_ILi64EEENSA_ILi256EEENSA_ILi128EEEEEENS_6half_tENS5_IJlSC_lEEESK_SL_NS4_8TiledMMAINS4_8MMA_AtomIJNS4_4SM904GMMA26MMA_64x256x16_F32F16F16_SSILNSP_5MajorE0ELSR_0ELNSP_7ScaleInE1ELSS_1EEEEEENS4_6LayoutINS5_IJSC_SC_SC_EEENS5_IJNSA_ILi0EEESX_SX_EEEEENS5_IJNS4_10UnderscoreES10_S10_EEEEENS4_13SM90_TMA_LOADENS4_14ComposedLayoutINS4_7SwizzleILi3ELi4ELi3EEENS4_18smem_ptr_flag_bitsILi16EEENSV_INS5_IJNSA_ILi8EEESG_EEENS5_IJSG_SC_EEEEEEEvNS4_8identityENS4_23SM90_TMA_LOAD_MULTICASTES1D_vS1E_EENS_8epilogue10collective6detail29Sm90TmaWarpSpecializedAdapterINS1I_15DefaultEpilogueISK_SL_SL_NS1H_6thread17LinearCombinationISK_Li1EffLNS1M_9ScaleType4KindE0ELNS_15FloatRoundStyleE2ESK_EENS1_15EpilogueDefaultEEEEEvvEEEEvNT_6ParamsE,"",@"SHT_CUDA_INFO"
	.sectionflags	@""
	.align	4


	//----- nvinfo : EIATTR_CUDA_API_VERSION
	.align		4
        /*0000*/ 	.byte	0x04, 0x37
        /*0002*/ 	.short	(.L_21 - .L_20)
.L_20:
        /*0004*/ 	.word	0x00000082


	//----- nvinfo : EIATTR_KPARAM_INFO
	.align		4
.L_21:
        /*0008*/ 	.byte	0x04, 0x17
        /*000a*/ 	.short	(.L_23 - .L_22)
.L_22:
        /*000c*/ 	.word	0x00000000
        /*0010*/ 	.short	0x0000
        /*0012*/ 	.short	0x0070
        /*0014*/ 	.byte	0x00, 0xf0, 0x01, 0x10


	//----- nvinfo : EIATTR_SPARSE_MMA_MASK
	.align		4
.L_23:
        /*0018*/ 	.byte	0x03, 0x50
        /*001a*/ 	.short	0x0000


	//----- nvinfo : EIATTR_MAXREG_COUNT
	.align		4
        /*001c*/ 	.byte	0x03, 0x1b
        /*001e*/ 	.short	0x00a8


	//----- nvinfo : EIATTR_NUM_BARRIERS
	.align		4
        /*0020*/ 	.byte	0x02, 0x4c
        /*0022*/ 	.byte	0x01
	.zero		1


	//----- nvinfo : EIATTR_EXTERNS
	.align		4
        /*0024*/ 	.byte	0x04, 0x0f
        /*0026*/ 	.short	(.L_25 - .L_24)


	//   ....[0]....
	.align		4
.L_24:
        /*0028*/ 	.word	index@(__assertfail)


	//----- nvinfo : EIATTR_MERCURY_ISA_VERSION
	.align		4
.L_25:
        /*002c*/ 	.byte	0x03, 0x5f
        /*002e*/ 	.short	0x0101


	//----- nvinfo : EIATTR_INT_WARP_WIDE_INSTR_OFFSETS
	.align		4
        /*0030*/ 	.byte	0x04, 0x31
        /*0032*/ 	.short	(.L_27 - .L_26)


	//   ....[0]....
.L_26:
        /*0034*/ 	.word	0x000005d0


	//   ....[1]....
        /*0038*/ 	.word	0x00000610


	//   ....[2]....
        /*003c*/ 	.word	0x000006a0


	//   ....[3]....
        /*0040*/ 	.word	0x000006b0


	//   ....[4]....
        /*0044*/ 	.word	0x000006d0


	//   ....[5]....
        /*0048*/ 	.word	0x000006f0


	//   ....[6]....
        /*004c*/ 	.word	0x000007e0


	//   ....[7]....
        /*0050*/ 	.word	0x00000800


	//   ....[8]....
        /*0054*/ 	.word	0x000025b0


	//----- nvinfo : EIATTR_COOP_GROUP_MASK_REGIDS
	.align		4
.L_27:
        /*0058*/ 	.byte	0x04, 0x29
        /*005a*/ 	.short	(.L_29 - .L_28)


	//   ....[0]....
.L_28:
        /*005c*/ 	.word	0xffffffff


	//   ....[1]....
        /*0060*/ 	.word	0xffffffff


	//   ....[2]....
        /*0064*/ 	.word	0xffffffff


	//   ....[3]....
        /*0068*/ 	.word	0xffffffff


	//   ....[4]....
        /*006c*/ 	.word	0xffffffff


	//   ....[5]....
        /*0070*/ 	.word	0xffffffff


	//   ....[6]....
        /*0074*/ 	.word	0xffffffff


	//----- nvinfo : EIATTR_COOP_GROUP_INSTR_OFFSETS
	.align		4
.L_29:
        /*0078*/ 	.byte	0x04, 0x28
        /*007a*/ 	.short	(.L_31 - .L_30)


	//   ....[0]....
.L_30:
        /*007c*/ 	.word	0x00000060


	//   ....[1]....
        /*0080*/ 	.word	0x00000080


	//   ....[2]....
        /*0084*/ 	.word	0x00000180


	//   ....[3]....
        /*0088*/ 	.word	0x000003b0


	//   ....[4]....
        /*008c*/ 	.word	0x00000400


	//   ....[5]....
        /*0090*/ 	.word	0x000005a0


	//   ....[6]....
        /*0094*/ 	.word	0x00000980


	//----- nvinfo : EIATTR_REG_RECONFIG
	.align		4
.L_31:
        /*0098*/ 	.byte	0x01, 0x54
	.zero		2


	//----- nvinfo : EIATTR_SYSCALL_OFFSETS
	.align		4
        /*009c*/ 	.byte	0x04, 0x46
        /*009e*/ 	.short	(.L_33 - .L_32)


	//   ....[0]....
.L_32:
        /*00a0*/ 	.word	0x000018e0


	//----- nvinfo : EIATTR_MBARRIER_INSTR_OFFSETS
	.align		4
.L_33:
        /*00a4*/ 	.byte	0x04, 0x39
        /*00a6*/ 	.short	(.L_35 - .L_34)


	//   ....[0]....
.L_34:
        /*00a8*/ 	.word	0x00000300
        /*00ac*/ 	.word	0x000000ff
        /*00b0*/ 	.word	0x00000000
        /*00b4*/ 	.short	0x0100
        /*00b6*/ 	.byte	0x07
	.zero		1


	//   ....[1]....
        /*00b8*/ 	.word	0x00000310
        /*00bc*/ 	.word	0x000000ff
        /*00c0*/ 	.word	0x00000020
        /*00c4*/ 	.short	0x0100
        /*00c6*/ 	.byte	0x07
	.zero		1


	//   ....[2]....
        /*00c8*/ 	.word	0x00000320
        /*00cc*/ 	.word	0x000000ff
        /*00d0*/ 	.word	0x00000008
        /*00d4*/ 	.short	0x0100
        /*00d6*/ 	.byte	0x07
	.zero		1


	//   ....[3]....
        /*00d8*/ 	.word	0x00000330
        /*00dc*/ 	.word	0x000000ff
        /*00e0*/ 	.word	0x00000028
        /*00e4*/ 	.short	0x0100
        /*00e6*/ 	.byte	0x07
	.zero		1


	//   ....[4]....
        /*00e8*/ 	.word	0x00000340
        /*00ec*/ 	.word	0x000000ff
        /*00f0*/ 	.word	0x00000010
        /*00f4*/ 	.short	0x0100
        /*00f6*/ 	.byte	0x07
	.zero		1


	//   ....[5]....
        /*00f8*/ 	.word	0x00000350
        /*00fc*/ 	.word	0x000000ff
        /*0100*/ 	.word	0x00000030
        /*0104*/ 	.short	0x0100
        /*0106*/ 	.byte	0x07
	.zero		1


	//   ....[6]....
        /*0108*/ 	.word	0x00000360
        /*010c*/ 	.word	0x000000ff
        /*0110*/ 	.word	0x00000018
        /*0114*/ 	.short	0x0100
        /*0116*/ 	.byte	0x07
	.zero		1


	//   ....[7]....
        /*0118*/ 	.word	0x00000370
        /*011c*/ 	.word	0x000000ff
        /*0120*/ 	.word	0x00000038
        /*0124*/ 	.short	0x0100
        /*0126*/ 	.byte	0x07
	.zero		1


	//   ....[8]....
        /*0128*/ 	.word	0x00000840
        /*012c*/ 	.word	0x000000ff
        /*0130*/ 	.word	0x00000070
        /*0134*/ 	.short	0x0100
        /*0136*/ 	.byte	0x0c
	.zero		1


	//   ....[9]....
        /*0138*/ 	.word	0x000008a0
        /*013c*/ 	.word	0x000000ff
        /*0140*/ 	.word	0x00000078
        /*0144*/ 	.short	0x0100
        /*0146*/ 	.byte	0x0c
	.zero		1


	//   ....[10]....
        /*0148*/ 	.word	0x000008d0
        /*014c*/ 	.word	0x000000ff
        /*0150*/ 	.word	0x00000050
        /*0154*/ 	.short	0x0100
        /*0156*/ 	.byte	0x0d
	.zero		1


	//   ....[11]....
        /*0158*/ 	.word	0x00000910
        /*015c*/ 	.word	0x000000ff
        /*0160*/ 	.word	0x00000058
        /*0164*/ 	.short	0x0100
        /*0166*/ 	.byte	0x0d
	.zero		1


	//   ....[12]....
        /*0168*/ 	.word	0x00000920
        /*016c*/ 	.word	0x000000ff
        /*0170*/ 	.word	0x00000060
        /*0174*/ 	.short	0x0100
        /*0176*/ 	.byte	0x0d
	.zero		1


	//   ....[13]....
        /*0178*/ 	.word	0x00000930
        /*017c*/ 	.word	0x000000ff
        /*0180*/ 	.word	0x00000068
        /*0184*/ 	.short	0x0100
        /*0186*/ 	.byte	0x0d
	.zero		1


	//   ....[14]....
        /*0188*/ 	.word	0x000017c0
        /*018c*/ 	.word	0x0000009d
        /*0190*/ 	.word	0x00000000
        /*0194*/ 	.short	0x010a
        /*0196*/ 	.byte	0x2e
	.zero		1


	//   ....[15]....
        /*0198*/ 	.word	0x00001970
        /*019c*/ 	.word	0x00000003
        /*01a0*/ 	.word	0x00000000
        /*01a4*/ 	.short	0x010a
        /*01a6*/ 	.byte	0x3f
	.zero		1


	//   ....[16]....
        /*01a8*/ 	.word	0x000019d0
        /*01ac*/ 	.word	0x00000003
        /*01b0*/ 	.word	0x00000000
        /*01b4*/ 	.short	0x010a
        /*01b6*/ 	.byte	0x3f
	.zero		1


	//   ....[17]....
        /*01b8*/ 	.word	0x00001f60
        /*01bc*/ 	.word	0x000000ff
        /*01c0*/ 	.word	0x00000000
        /*01c4*/ 	.short	0x010a
        /*01c6*/ 	.byte	0x04
	.zero		1


	//   ....[18]....
        /*01c8*/ 	.word	0x00001fa0
        /*01cc*/ 	.word	0x000000ff
        /*01d0*/ 	.word	0x00000000
        /*01d4*/ 	.short	0x010a
        /*01d6*/ 	.byte	0x04
	.zero		1


	//   ....[19]....
        /*01d8*/ 	.word	0x00002440
        /*01dc*/ 	.word	0x00000004
        /*01e0*/ 	.word	0x00000000
        /*01e4*/ 	.short	0x0101
        /*01e6*/ 	.byte	0x3f
	.zero		1


	//   ....[20]....
        /*01e8*/ 	.word	0x00002540
        /*01ec*/ 	.word	0x0000009e
        /*01f0*/ 	.word	0x00000000
        /*01f4*/ 	.short	0x0101
        /*01f6*/ 	.byte	0x2f
	.zero		1


	//   ....[21]....
        /*01f8*/ 	.word	0x00002630
        /*01fc*/ 	.word	0x00000000
        /*0200*/ 	.word	0x00000000
        /*0204*/ 	.short	0x0101
        /*0206*/ 	.byte	0x3f
	.zero		1


	//   ....[22]....
        /*0208*/ 	.word	0x000026f0
        /*020c*/ 	.word	0x0000009d
        /*0210*/ 	.word	0x00000010
        /*0214*/ 	.short	0x010a
        /*0216*/ 	.byte	0x2e
	.zero		1


	//   ....[23]....
        /*0218*/ 	.word	0x0000a4a0
        /*021c*/ 	.word	0x000000a0
        /*0220*/ 	.word	0x00000000
        /*0224*/ 	.short	0x0101
        /*0226*/ 	.byte	0x2f
	.zero		1


	//   ....[24]....
        /*0228*/ 	.word	0x0000aed0
        /*022c*/ 	.word	0x0000000c
        /*0230*/ 	.word	0x00000020
        /*0234*/ 	.short	0x010a
        /*0236*/ 	.byte	0x3f
	.zero		1


	//   ....[25]....
        /*0238*/ 	.word	0x0000b350
        /*023c*/ 	.word	0x00000003
        /*0240*/ 	.word	0x00000078
        /*0244*/ 	.short	0x0101
        /*0246*/ 	.byte	0x3f
	.zero		1


	//   ....[26]....
        /*0248*/ 	.word	0x0000bac0
        /*024c*/ 	.word	0x00000007
        /*0250*/ 	.word	0x00000000
        /*0254*/ 	.short	0x010a
        /*0256*/ 	.byte	0x3f
	.zero		1


	//   ....[27]....
        /*0258*/ 	.word	0x0000bb40
        /*025c*/ 	.word	0x00000009
        /*0260*/ 	.word	0x00000000
        /*0264*/ 	.short	0x010a
        /*0266*/ 	.byte	0x3f
	.zero		1


	//   ....[28]....
        /*0268*/ 	.word	0x0000bbd0
        /*026c*/ 	.word	0x00000006
        /*0270*/ 	.word	0x00000000
        /*0274*/ 	.short	0x010a
        /*0276*/ 	.byte	0x3f
	.zero		1


	//   ....[29]....
        /*0278*/ 	.word	0x0000bc60
        /*027c*/ 	.word	0x00000003
        /*0280*/ 	.word	0x00000000
        /*0284*/ 	.short	0x010a
        /*0286*/ 	.byte	0x3f
	.zero		1


	//   ....[30]....
        /*0288*/ 	.word	0x0000bcc0
        /*028c*/ 	.word	0x0000009f
        /*0290*/ 	.word	0x00000000
        /*0294*/ 	.short	0x010a
        /*0296*/ 	.byte	0x3f
	.zero		1


	//   ....[31]....
        /*0298*/ 	.word	0x0000bd10
        /*029c*/ 	.word	0x00000003
        /*02a0*/ 	.word	0x00000000
        /*02a4*/ 	.short	0x010a
        /*02a6*/ 	.byte	0x3f
	.zero		1


	//   ....[32]....
        /*02a8*/ 	.word	0x0000bd70
        /*02ac*/ 	.word	0x00000005
        /*02b0*/ 	.word	0x00000000
        /*02b4*/ 	.short	0x010a
        /*02b6*/ 	.byte	0x3f
	.zero		1


	//   ....[33]....
        /*02b8*/ 	.word	0x0000bdc0
        /*02bc*/ 	.word	0x0000009f
        /*02c0*/ 	.word	0x00000010
        /*02c4*/ 	.short	0x010a
        /*02c6*/ 	.byte	0x3f
	.zero		1


	//   ....[34]....
        /*02c8*/ 	.word	0x0000be90
        /*02cc*/ 	.word	0x0000000c
        /*02d0*/ 	.word	0x00000020
        /*02d4*/ 	.short	0x010a
        /*02d6*/ 	.byte	0x3f
	.zero		1


	//   ....[35]....
        /*02d8*/ 	.word	0x0000bf60
        /*02dc*/ 	.word	0x00000007
        /*02e0*/ 	.word	0x00000000
        /*02e4*/ 	.short	0x010a
        /*02e6*/ 	.byte	0x3f
	.zero		1


	//   ....[36]....
        /*02e8*/ 	.word	0x0000bfb0
        /*02ec*/ 	.word	0x00000009
        /*02f0*/ 	.word	0x00000000
        /*02f4*/ 	.short	0x010a
        /*02f6*/ 	.byte	0x3f
	.zero		1


	//   ....[37]....
        /*02f8*/ 	.word	0x0000c000
        /*02fc*/ 	.word	0x00000006
        /*0300*/ 	.word	0x00000000
        /*0304*/ 	.short	0x010a
        /*0306*/ 	.byte	0x3f
	.zero		1


	//----- nvinfo : EIATTR_NUM_MBARRIERS
	.align		4
.L_35:
        /*0308*/ 	.byte	0x03, 0x38
        /*030a*/ 	.short	0x000e


	//----- nvinfo : EIATTR_EXIT_INSTR_OFFSETS
	.align		4
        /*030c*/ 	.byte	0x04, 0x1c
        /*030e*/ 	.short	(.L_37 - .L_36)


	//   ....[0]....
.L_36:
        /*0310*/ 	.word	0x00001490


	//   ....[1]....
        /*0314*/ 	.word	0x000014f0


	//   ....[2]....
        /*0318*/ 	.word	0x0000abb0


	//   ....[3]....
        /*031c*/ 	.word	0x0000abe0


	//   ....[4]....
        /*0320*/ 	.word	0x0000bcb0


	//----- nvinfo : EIATTR_MAX_THREADS
	.align		4
.L_37:
        /*0324*/ 	.byte	0x04, 0x05
        /*0326*/ 	.short	(.L_39 - .L_38)
.L_38:
        /*0328*/ 	.word	0x00000180
        /*032c*/ 	.word	0x00000001
        /*0330*/ 	.word	0x00000001


	//----- nvinfo : EIATTR_CRS_STACK_SIZE
	.align		4
.L_39:
        /*0334*/ 	.byte	0x04, 0x1e
        /*0336*/ 	.short	(.L_41 - .L_40)
.L_40:
        /*0338*/ 	.word	0x00000000


	//----- nvinfo : EIATTR_CBANK_PARAM_SIZE
	.align		4
.L_41:
        /*033c*/ 	.byte	0x03, 0x19
        /*033e*/ 	.short	0x0470


	//----- nvinfo : EIATTR_PARAM_CBANK
	.align		4
        /*0340*/ 	.byte	0x04, 0x0a
        /*0342*/ 	.short	(.L_43 - .L_42)
	.align		4
.L_42:
        /*0344*/ 	.word	index@(.nv.constant0._ZN7cutlass13device_kernelINS_4gemm6kernel13GemmUniversalIN4cute5tupleIJiiiiEEENS1_10collective13CollectiveMmaINS1_34MainloopSm90TmaGmmaWarpSpecializedILi4ENS5_IJNS4_1CILi2EEENSA_ILi1EEESC_EEENS1_32KernelTmaWarpSpecializedPingpongEEENS5_IJNSA_ILi64EEENSA_ILi256EEENSA_ILi128EEEEEENS_6half_tENS5_IJlSC_lEEESK_SL_NS4_8TiledMMAINS4_8MMA_AtomIJNS4_4SM904GMMA26MMA_64x256x16_F32F16F16_SSILNSP_5MajorE0ELSR_0ELNSP_7ScaleInE1ELSS_1EEEEEENS4_6LayoutINS5_IJSC_SC_SC_EEENS5_IJNSA_ILi0EEESX_SX_EEEEENS5_IJNS4_10UnderscoreES10_S10_EEEEENS4_13SM90_TMA_LOADENS4_14ComposedLayoutINS4_7SwizzleILi3ELi4ELi3EEENS4_18smem_ptr_flag_bitsILi16EEENSV_INS5_IJNSA_ILi8EEESG_EEENS5_IJSG_SC_EEEEEEEvNS4_8identityENS4_23SM90_TMA_LOAD_MULTICASTES1D_vS1E_EENS_8epilogue10collective6detail29Sm90TmaWarpSpecializedAdapterINS1I_15DefaultEpilogueISK_SL_SL_NS1H_6thread17LinearCombinationISK_Li1EffLNS1M_9ScaleType4KindE0ELNS_15FloatRoundStyleE2ESK_EENS1_15EpilogueDefaultEEEEEvvEEEEvNT_6ParamsE)
        /*0348*/ 	.short	0x0210
        /*034a*/ 	.short	0x0470


	//----- nvinfo : EIATTR_SW_WAR
	.align		4
.L_43:
        /*034c*/ 	.byte	0x04, 0x36
        /*034e*/ 	.short	(.L_45 - .L_44)
.L_44:
        /*0350*/ 	.word	0x00000008
.L_45:


//--------------------- .nv.callgraph             --------------------------
	.section	.nv.callgraph,"",@"SHT_CUDA_CALLGRAPH"
	.align	4
	.sectionentsize	8
	.align		4
        /*0000*/ 	.word	0x00000000
	.align		4
        /*0004*/ 	.word	0xffffffff
	.align		4
        /*0008*/ 	.word	index@(_ZN7cutlass13device_kernelINS_4gemm6kernel13GemmUniversalIN4cute5tupleIJiiiiEEENS1_10collective13CollectiveMmaINS1_34MainloopSm90TmaGmmaWarpSpecializedILi4ENS5_IJNS4_1CILi2EEENSA_ILi1EEESC_EEENS1_32KernelTmaWarpSpecializedPingpongEEENS5_IJNSA_ILi64EEENSA_ILi256EEENSA_ILi128EEEEEENS_6half_tENS5_IJlSC_lEEESK_SL_NS4_8TiledMMAINS4_8MMA_AtomIJNS4_4SM904GMMA26MMA_64x256x16_F32F16F16_SSILNSP_5MajorE0ELSR_0ELNSP_7ScaleInE1ELSS_1EEEEEENS4_6LayoutINS5_IJSC_SC_SC_EEENS5_IJNSA_ILi0EEESX_SX_EEEEENS5_IJNS4_10UnderscoreES10_S10_EEEEENS4_13SM90_TMA_LOADENS4_14ComposedLayoutINS4_7SwizzleILi3ELi4ELi3EEENS4_18smem_ptr_flag_bitsILi16EEENSV_INS5_IJNSA_ILi8EEESG_EEENS5_IJSG_SC_EEEEEEEvNS4_8identityENS4_23SM90_TMA_LOAD_MULTICASTES1D_vS1E_EENS_8epilogue10collective6detail29Sm90TmaWarpSpecializedAdapterINS1I_15DefaultEpilogueISK_SL_SL_NS1H_6thread17LinearCombinationISK_Li1EffLNS1M_9ScaleType4KindE0ELNS_15FloatRoundStyleE2ESK_EENS1_15EpilogueDefaultEEEEEvvEEEEvNT_6ParamsE)
	.align		4
        /*000c*/ 	.word	index@(__assertfail)
	.align		4
        /*0010*/ 	.word	0x00000000
	.align		4
        /*0014*/ 	.word	0xfffffffe
	.align		4
        /*0018*/ 	.word	0x00000000
	.align		4
        /*001c*/ 	.word	0xfffffffd
	.align		4
        /*0020*/ 	.word	0x00000000
	.align		4
        /*0024*/ 	.word	0xfffffffc


//--------------------- .nv.constant4             --------------------------
	.section	.nv.constant4,"a",@progbits
	.align	8
	.align		8
.nv.constant4:
        /*0000*/ 	.dword	__assertfail
	.align		8
        /*0008*/ 	.dword	__unnamed_1
	.align		8
        /*0010*/ 	.dword	_ZN39_INTERNAL_70b94098_4_k_cu_d3620989_39044cuda3std3__45__cpo5beginE
	.align		8
        /*0018*/ 	.dword	_ZN39_INTERNAL_70b94098_4_k_cu_d3620989_39044cuda3std3__45__cpo3endE
	.align		8
        /*0020*/ 	.dword	_ZN39_INTERNAL_70b94098_4_k_cu_d3620989_39044cuda3std3__45__cpo6cbeginE
	.align		8
        /*0028*/ 	.dword	_ZN39_INTERNAL_70b94098_4_k_cu_d3620989_39044cuda3std3__45__cpo4cendE
	.align		8
        /*0030*/ 	.dword	_ZN39_INTERNAL_70b94098_4_k_cu_d3620989_39044cuda3std3__441_GLOBAL__N__70b94098_4_k_cu_d3620989_39046ignoreE
	.align		8
        /*0038*/ 	.dword	_ZN39_INTERNAL_70b94098_4_k_cu_d3620989_39044cuda3std3__419piecewise_constructE
	.align		8
        /*0040*/ 	.dword	_ZN39_INTERNAL_70b94098_4_k_cu_d3620989_39044cuda3std3__48in_placeE
	.align		8
        /*0048*/ 	.dword	_ZN39_INTERNAL_70b94098_4_k_cu_d3620989_39044cuda3std6ranges3__45__cpo4swapE
	.align		8
        /*0050*/ 	.dword	_ZN39_INTERNAL_70b94098_4_k_cu_d3620989_39044cuda3std6ranges3__45__cpo9iter_moveE
	.align		8
        /*0058*/ 	.dword	_ZN39_INTERNAL_70b94098_4_k_cu_d3620989_39044cute7productE
	.align		8
        /*0060*/ 	.dword	_ZN39_INTERNAL_70b94098_4_k_cu_d3620989_39044cute1_E
	.align		8
        /*0068*/ 	.dword	$str$22
	.align		8
        /*0070*/ 	.dword	$str$23


//--------------------- .text._ZN7cutlass13device_kernelINS_4gemm6kernel13GemmUniversalIN4cute5tupleIJiiiiEEENS1_10collective13CollectiveMmaINS1_34MainloopSm90TmaGmmaWarpSpecializedILi4ENS5_IJNS4_1CILi2EEENSA_ILi1EEESC_EEENS1_32KernelTmaWarpSpecializedPingpongEEENS5_IJNSA_ILi64EEENSA_ILi256EEENSA_ILi128EEEEEENS_6half_tENS5_IJlSC_lEEESK_SL_NS4_8TiledMMAINS4_8MMA_AtomIJNS4_4SM904GMMA26MMA_64x256x16_F32F16F16_SSILNSP_5MajorE0ELSR_0ELNSP_7ScaleInE1ELSS_1EEEEEENS4_6LayoutINS5_IJSC_SC_SC_EEENS5_IJNSA_ILi0EEESX_SX_EEEEENS5_IJNS4_10UnderscoreES10_S10_EEEEENS4_13SM90_TMA_LOADENS4_14ComposedLayoutINS4_7SwizzleILi3ELi4ELi3EEENS4_18smem_ptr_flag_bitsILi16EEENSV_INS5_IJNSA_ILi8EEESG_EEENS5_IJSG_SC_EEEEEEEvNS4_8identityENS4_23SM90_TMA_LOAD_MULTICASTES1D_vS1E_EENS_8epilogue10collective6detail29Sm90TmaWarpSpecializedAdapterINS1I_15DefaultEpilogueISK_SL_SL_NS1H_6thread17LinearCombinationISK_Li1EffLNS1M_9ScaleType4KindE0ELNS_15FloatRoundStyleE2ESK_EENS1_15EpilogueDefaultEEEEEvvEEEEvNT_6ParamsE --------------------------
	.section	.text._ZN7cutlass13device_kernelINS_4gemm6kernel13GemmUniversalIN4cute5tupleIJiiiiEEENS1_10collective13CollectiveMmaINS1_34MainloopSm90TmaGmmaWarpSpecializedILi4ENS5_IJNS4_1CILi2EEENSA_ILi1EEESC_EEENS1_32KernelTmaWarpSpecializedPingpongEEENS5_IJNSA_ILi64EEENSA_ILi256EEENSA_ILi128EEEEEENS_6half_tENS5_IJlSC_lEEESK_SL_NS4_8TiledMMAINS4_8MMA_AtomIJNS4_4SM904GMMA26MMA_64x256x16_F32F16F16_SSILNSP_5MajorE0ELSR_0ELNSP_7ScaleInE1ELSS_1EEEEEENS4_6LayoutINS5_IJSC_SC_SC_EEENS5_IJNSA_ILi0EEESX_SX_EEEEENS5_IJNS4_10UnderscoreES10_S10_EEEEENS4_13SM90_TMA_LOADENS4_14ComposedLayoutINS4_7SwizzleILi3ELi4ELi3EEENS4_18smem_ptr_flag_bitsILi16EEENSV_INS5_IJNSA_ILi8EEESG_EEENS5_IJSG_SC_EEEEEEEvNS4_8identityENS4_23SM90_TMA_LOAD_MULTICASTES1D_vS1E_EENS_8epilogue10collective6detail29Sm90TmaWarpSpecializedAdapterINS1I_15DefaultEpilogueISK_SL_SL_NS1H_6thread17LinearCombinationISK_Li1EffLNS1M_9ScaleType4KindE0ELNS_15FloatRoundStyleE2ESK_EENS1_15EpilogueDefaultEEEEEvvEEEEvNT_6ParamsE,"ax",@progbits
	.align	128
.text._ZN7cutlass13device_kernelINS_4gemm6kernel13GemmUniversalIN4cute5tupleIJiiiiEEENS1_10collective13CollectiveMmaINS1_34MainloopSm90TmaGmmaWarpSpecializedILi4ENS5_IJNS4_1CILi2EEENSA_ILi1EEESC_EEENS1_32KernelTmaWarpSpecializedPingpongEEENS5_IJNSA_ILi64EEENSA_ILi256EEENSA_ILi128EEEEEENS_6half_tENS5_IJlSC_lEEESK_SL_NS4_8TiledMMAINS4_8MMA_AtomIJNS4_4SM904GMMA26MMA_64x256x16_F32F16F16_SSILNSP_5MajorE0ELSR_0ELNSP_7ScaleInE1ELSS_1EEEEEENS4_6LayoutINS5_IJSC_SC_SC_EEENS5_IJNSA_ILi0EEESX_SX_EEEEENS5_IJNS4_10UnderscoreES10_S10_EEEEENS4_13SM90_TMA_LOADENS4_14ComposedLayoutINS4_7SwizzleILi3ELi4ELi3EEENS4_18smem_ptr_flag_bitsILi16EEENSV_INS5_IJNSA_ILi8EEESG_EEENS5_IJSG_SC_EEEEEEEvNS4_8identityENS4_23SM90_TMA_LOAD_MULTICASTES1D_vS1E_EENS_8epilogue10collective6detail29Sm90TmaWarpSpecializedAdapterINS1I_15DefaultEpilogueISK_SL_SL_NS1H_6thread17LinearCombinationISK_Li1EffLNS1M_9ScaleType4KindE0ELNS_15FloatRoundStyleE2ESK_EENS1_15EpilogueDefaultEEEEEvvEEEEvNT_6ParamsE:
        .type           _ZN7cutlass13device_kernelINS_4gemm6kernel13GemmUniversalIN4cute5tupleIJiiiiEEENS1_10collective13CollectiveMmaINS1_34MainloopSm90TmaGmmaWarpSpecializedILi4ENS5_IJNS4_1CILi2EEENSA_ILi1EEESC_EEENS1_32KernelTmaWarpSpecializedPingpongEEENS5_IJNSA_ILi64EEENSA_ILi256EEENSA_ILi128EEEEEENS_6half_tENS5_IJlSC_lEEESK_SL_NS4_8TiledMMAINS4_8MMA_AtomIJNS4_4SM904GMMA26MMA_64x256x16_F32F16F16_SSILNSP_5MajorE0ELSR_0ELNSP_7ScaleInE1ELSS_1EEEEEENS4_6LayoutINS5_IJSC_SC_SC_EEENS5_IJNSA_ILi0EEESX_SX_EEEEENS5_IJNS4_10UnderscoreES10_S10_EEEEENS4_13SM90_TMA_LOADENS4_14ComposedLayoutINS4_7SwizzleILi3ELi4ELi3EEENS4_18smem_ptr_flag_bitsILi16EEENSV_INS5_IJNSA_ILi8EEESG_EEENS5_IJSG_SC_EEEEEEEvNS4_8identityENS4_23SM90_TMA_LOAD_MULTICASTES1D_vS1E_EENS_8epilogue10collective6detail29Sm90TmaWarpSpecializedAdapterINS1I_15DefaultEpilogueISK_SL_SL_NS1H_6thread17LinearCombinationISK_Li1EffLNS1M_9ScaleType4KindE0ELNS_15FloatRoundStyleE2ESK_EENS1_15EpilogueDefaultEEEEEvvEEEEvNT_6ParamsE,@function
        .size           _ZN7cutlass13device_kernelINS_4gemm6kernel13GemmUniversalIN4cute5tupleIJiiiiEEENS1_10collective13CollectiveMmaINS1_34MainloopSm90TmaGmmaWarpSpecializedILi4ENS5_IJNS4_1CILi2EEENSA_ILi1EEESC_EEENS1_32KernelTmaWarpSpecializedPingpongEEENS5_IJNSA_ILi64EEENSA_ILi256EEENSA_ILi128EEEEEENS_6half_tENS5_IJlSC_lEEESK_SL_NS4_8TiledMMAINS4_8MMA_AtomIJNS4_4SM904GMMA26MMA_64x256x16_F32F16F16_SSILNSP_5MajorE0ELSR_0ELNSP_7ScaleInE1ELSS_1EEEEEENS4_6LayoutINS5_IJSC_SC_SC_EEENS5_IJNSA_ILi0EEESX_SX_EEEEENS5_IJNS4_10UnderscoreES10_S10_EEEEENS4_13SM90_TMA_LOADENS4_14ComposedLayoutINS4_7SwizzleILi3ELi4ELi3EEENS4_18smem_ptr_flag_bitsILi16EEENSV_INS5_IJNSA_ILi8EEESG_EEENS5_IJSG_SC_EEEEEEEvNS4_8identityENS4_23SM90_TMA_LOAD_MULTICASTES1D_vS1E_EENS_8epilogue10collective6detail29Sm90TmaWarpSpecializedAdapterINS1I_15DefaultEpilogueISK_SL_SL_NS1H_6thread17LinearCombinationISK_Li1EffLNS1M_9ScaleType4KindE0ELNS_15FloatRoundStyleE2ESK_EENS1_15EpilogueDefaultEEEEEvvEEEEvNT_6ParamsE,(.L_x_328 - _ZN7cutlass13device_kernelINS_4gemm6kernel13GemmUniversalIN4cute5tupleIJiiiiEEENS1_10collective13CollectiveMmaINS1_34MainloopSm90TmaGmmaWarpSpecializedILi4ENS5_IJNS4_1CILi2EEENSA_ILi1EEESC_EEENS1_32KernelTmaWarpSpecializedPingpongEEENS5_IJNSA_ILi64EEENSA_ILi256EEENSA_ILi128EEEEEENS_6half_tENS5_IJlSC_lEEESK_SL_NS4_8TiledMMAINS4_8MMA_AtomIJNS4_4SM904GMMA26MMA_64x256x16_F32F16F16_SSILNSP_5MajorE0ELSR_0ELNSP_7ScaleInE1ELSS_1EEEEEENS4_6LayoutINS5_IJSC_SC_SC_EEENS5_IJNSA_ILi0EEESX_SX_EEEEENS5_IJNS4_10UnderscoreES10_S10_EEEEENS4_13SM90_TMA_LOADENS4_14ComposedLayoutINS4_7SwizzleILi3ELi4ELi3EEENS4_18smem_ptr_flag_bitsILi16EEENSV_INS5_IJNSA_ILi8EEESG_EEENS5_IJSG_SC_EEEEEEEvNS4_8identityENS4_23SM90_TMA_LOAD_MULTICASTES1D_vS1E_EENS_8epilogue10collective6detail29Sm90TmaWarpSpecializedAdapterINS1I_15DefaultEpilogueISK_SL_SL_NS1H_6thread17LinearCombinationISK_Li1EffLNS1M_9ScaleType4KindE0ELNS_15FloatRoundStyleE2ESK_EENS1_15EpilogueDefaultEEEEEvvEEEEvNT_6ParamsE)
        .other          _ZN7cutlass13device_kernelINS_4gemm6kernel13GemmUniversalIN4cute5tupleIJiiiiEEENS1_10collective13CollectiveMmaINS1_34MainloopSm90TmaGmmaWarpSpecializedILi4ENS5_IJNS4_1CILi2EEENSA_ILi1EEESC_EEENS1_32KernelTmaWarpSpecializedPingpongEEENS5_IJNSA_ILi64EEENSA_ILi256EEENSA_ILi128EEEEEENS_6half_tENS5_IJlSC_lEEESK_SL_NS4_8TiledMMAINS4_8MMA_AtomIJNS4_4SM904GMMA26MMA_64x256x16_F32F16F16_SSILNSP_5MajorE0ELSR_0ELNSP_7ScaleInE1ELSS_1EEEEEENS4_6LayoutINS5_IJSC_SC_SC_EEENS5_IJNSA_ILi0EEESX_SX_EEEEENS5_IJNS4_10UnderscoreES10_S10_EEEEENS4_13SM90_TMA_LOADENS4_14ComposedLayoutINS4_7SwizzleILi3ELi4ELi3EEENS4_18smem_ptr_flag_bitsILi16EEENSV_INS5_IJNSA_ILi8EEESG_EEENS5_IJSG_SC_EEEEEEEvNS4_8identityENS4_23SM90_TMA_LOAD_MULTICASTES1D_vS1E_EENS_8epilogue10collective6detail29Sm90TmaWarpSpecializedAdapterINS1I_15DefaultEpilogueISK_SL_SL_NS1H_6thread17LinearCombinationISK_Li1EffLNS1M_9ScaleType4KindE0ELNS_15FloatRoundStyleE2ESK_EENS1_15EpilogueDefaultEEEEEvvEEEEvNT_6ParamsE,@"STO_CUDA_ENTRY STV_DEFAULT"
_ZN7cutlass13device_kernelINS_4gemm6kernel13GemmUniversalIN4cute5tupleIJiiiiEEENS1_10collective13CollectiveMmaINS1_34MainloopSm90TmaGmmaWarpSpecializedILi4ENS5_IJNS4_1CILi2EEENSA_ILi1EEESC_EEENS1_32KernelTmaWarpSpecializedPingpongEEENS5_IJNSA_ILi64EEENSA_ILi256EEENSA_ILi128EEEEEENS_6half_tENS5_IJlSC_lEEESK_SL_NS4_8TiledMMAINS4_8MMA_AtomIJNS4_4SM904GMMA26MMA_64x256x16_F32F16F16_SSILNSP_5MajorE0ELSR_0ELNSP_7ScaleInE1ELSS_1EEEEEENS4_6LayoutINS5_IJSC_SC_SC_EEENS5_IJNSA_ILi0EEESX_SX_EEEEENS5_IJNS4_10UnderscoreES10_S10_EEEEENS4_13SM90_TMA_LOADENS4_14ComposedLayoutINS4_7SwizzleILi3ELi4ELi3EEENS4_18smem_ptr_flag_bitsILi16EEENSV_INS5_IJNSA_ILi8EEESG_EEENS5_IJSG_SC_EEEEEEEvNS4_8identityENS4_23SM90_TMA_LOAD_MULTICASTES1D_vS1E_EENS_8epilogue10collective6detail29Sm90TmaWarpSpecializedAdapterINS1I_15DefaultEpilogueISK_SL_SL_NS1H_6thread17LinearCombinationISK_Li1EffLNS1M_9ScaleType4KindE0ELNS_15FloatRoundStyleE2ESK_EENS1_15EpilogueDefaultEEEEEvvEEEEvNT_6ParamsE:
[----:B------:R-:W0:Y:S01]  /*0000*/  LDC R1, c[0x0][0x28] ;  /* 0x00000a00ff017b82 */ /* 0x000e220000000800 */
[----:B------:R-:W1:Y:S01]  /*0010*/  S2R R3, SR_TID.X ;  /* 0x0000000000037919 */ /* 0x000e620000002100 */
[----:B------:R-:W-:Y:S01]  /*0020*/  ELECT P0, URZ, PT ;  /* 0x00000000003f782f */ /* 0x000fe20003800000 */
[----:B------:R-:W-:Y:S01]  /*0030*/  BSSY B0, `(.L_x_0) ;  /* 0x0000014000007945 */ /* 0x000fe20003800000 */
[--C-:B-1----:R-:W-:Y:S02]  /*0040*/  SHF.R.U32.HI R0, RZ, 0x5, R3.reuse ;  /* 0x00000005ff007819 */ /* 0x102fe40000011603 */
[----:B------:R-:W-:-:S03]  /*0050*/  SHF.R.U32.HI R5, RZ, 0x7, R3 ;  /* 0x00000007ff057819 */ /* 0x000fc60000011603 */
[----:B------:R-:W1:Y:S02]  /*0060*/  SHFL.IDX PT, R2, R0, RZ, 0x1f ;  /* 0x00001fff00027589 */ /* 0x000e6400000e0000 */
[----:B-1----:R-:W-:Y:S02]  /*0070*/  R2UR UR6, R2 ;  /* 0x00000000020672ca */ /* 0x002fe400000e0000 */
[----:B------:R1:W2:Y:S11]  /*0080*/  SHFL.IDX PT, R2, R5, RZ, 0x1f ;  /* 0x00001fff05027589 */ /* 0x0002b600000e0000 */
[----:B------:R-:W-:-:S02]  /*0090*/  USHF.R.S32.HI UR4, URZ, 0x1f, UR6 ;  /* 0x0000001f3f047899 */ /* 0x000fc40008011406 */
[----:B------:R-:W-:Y:S02]  /*00a0*/  ISETP.NE.OR P0, PT, RZ, UR6, !P0 ;  /* 0x00000006ff007c0c */ /* 0x000fe4000c705670 */
[----:B------:R-:W-:-:S04]  /*00b0*/  ULEA.HI UR4, UR4, UR6, URZ, 0x2 ;  /* 0x0000000604047291 */ /* 0x000fc8000f8f103f */
[----:B------:R-:W-:-:S04]  /*00c0*/  ULOP3.LUT UR4, UR4, 0xfffffffc, URZ, 0xc0, !UPT ;  /* 0xfffffffc04047892 */ /* 0x000fc8000f8ec03f */
[----:B------:R-:W-:-:S03]  /*00d0*/  UIADD3 UR6, UR6, -UR4, URZ ;  /* 0x8000000406067290 */ /* 0x000fc6000fffe03f */
[----:B012---:R-:W-:Y:S09]  /*00e0*/  @P0 BRA `(.L_x_1) ;  /* 0x0000000000200947 */ /* 0x007ff20003800000 */
[----:B------:R-:W-:Y:S02]  /*00f0*/  ULDC.64 UR4, c[0x0][0x198] ;  /* 0x0000660000047ab9 */ /* 0x000fe40000000a00 */
[----:B------:R-:W-:Y:S02]  /*0100*/  UIADD3 UR8, UP0, UR4, 0xf0, URZ ;  /* 0x000000f004087890 */ /* 0x000fe4000ff1e03f */
[----:B------:R-:W-:Y:S02]  /*0110*/  UIADD3 UR4, UP1, UR4, 0x1f0, URZ ;  /* 0x000001f004047890 */ /* 0x000fe4000ff3e03f */
[----:B------:R-:W-:Y:S02]  /*0120*/  UIADD3.X UR9, URZ, UR5, URZ, UP0, !UPT ;  /* 0x000000053f097290 */ /* 0x000fe400087fe43f */
[----:B------:R-:W-:-:S07]  /*0130*/  UIADD3.X UR5, URZ, UR5, URZ, UP1, !UPT ;  /* 0x000000053f057290 */ /* 0x000fce0008ffe43f */
[----:B------:R0:W-:Y:S02]  /*0140*/  UTMACCTL.PF [UR8] ;  /* 0x00000000080079b9 */ /* 0x0001e40008040000 */
[----:B------:R0:W-:Y:S02]  /*0150*/  UTMACCTL.PF [UR4] ;  /* 0x00000000040079b9 */ /* 0x0001e40008040000 */
[----:B0-----:R-:W-:Y:S01]  /*0160*/  NOP ;  /* 0x0000000000007918 */ /* 0x001fe20000000000 */
.L_x_1:
[----:B------:R-:W-:Y:S05]  /*0170*/  BSYNC B0 ;  /* 0x0000000000007941 */ /* 0x000fea0003800000 */
.L_x_0:
[----:B------:R-:W0:Y:S01]  /*0180*/  SHFL.IDX PT, R6, R0, RZ, 0x1f ;  /* 0x00001fff00067589 */ /* 0x000e2200000e0000 */
[----:B------:R-:W-:Y:S01]  /*0190*/  R2UR UR19, R2 ;  /* 0x00000000021372ca */ /* 0x000fe200000e0000 */
[----:B------:R-:W-:-:S04]  /*01a0*/  UISETP.NE.AND UP0, UPT, UR6, 0x3, UPT ;  /* 0x000000030600788c */ /* 0x000fc8000bf05270 */
[----:B------:R-:W-:-:S08]  /*01b0*/  UISETP.EQ.OR UP0, UPT, UR6, URZ, !UP0 ;  /* 0x0000003f0600728c */ /* 0x000fd0000c702670 */
[----:B------:R-:W-:Y:S02]  /*01c0*/  UIADD3 UR14, UR19, -0x1, URZ ;  /* 0xffffffff130e7890 */ /* 0x000fe4000fffe03f */
[----:B------:R-:W-:Y:S02]  /*01d0*/  UISETP.EQ.AND UP0, UPT, UR19, URZ, UP0 ;  /* 0x0000003f1300728c */ /* 0x000fe40008702270 */
[----:B------:R-:W-:Y:S02]  /*01e0*/  UISETP.GE.U32.AND UP1, UPT, UR14, 0x2, UPT ;  /* 0x000000020e00788c */ /* 0x000fe4000bf26070 */
[----:B------:R-:W-:Y:S01]  /*01f0*/  USEL UR42, URZ, 0x1, !UP0 ;  /* 0x000000013f2a7887 */ /* 0x000fe2000c000000 */
[----:B0-----:R-:W-:-:S03]  /*0200*/  ISETP.NE.AND P0, PT, R6, RZ, PT ;  /* 0x000000ff0600720c */ /* 0x001fc60003f05270 */
[----:B------:R-:W-:-:S10]  /*0210*/  USEL UR42, UR42, 0x2, UP1 ;  /* 0x000000022a2a7887 */ /* 0x000fd40008800000 */
[----:B------:R-:W-:Y:S05]  /*0220*/  @P0 BRA `(.L_x_2) ;  /* 0x0000000000580947 */ /* 0x000fea0003800000 */
[----:B------:R-:W0:Y:S01]  /*0230*/  S2UR UR7, SR_CgaCtaId ;  /* 0x00000000000779c3 */ /* 0x000e220000008800 */
[----:B------:R-:W-:Y:S01]  /*0240*/  UMOV UR4, 0x400 ;  /* 0x0000040000047882 */ /* 0x000fe20000000000 */
[----:B------:R-:W-:Y:S01]  /*0250*/  UMOV UR5, 0x1 ;  /* 0x0000000100057882 */ /* 0x000fe20000000000 */
[----:B------:R-:W-:Y:S01]  /*0260*/  UMOV UR8, 0x2 ;  /* 0x0000000200087882 */ /* 0x000fe20000000000 */
[----:B------:R-:W-:Y:S01]  /*0270*/  ELECT P0, URZ, PT ;  /* 0x00000000003f782f */ /* 0x000fe20003800000 */
[----:B------:R-:W-:-:S04]  /*0280*/  UIADD3 UR8, -UR8, 0x100000, URZ ;  /* 0x0010000008087890 */ /* 0x000fc8000fffe13f */
[----:B------:R-:W-:Y:S02]  /*0290*/  USHF.L.U32 UR9, UR8, 0xb, URZ ;  /* 0x0000000b08097899 */ /* 0x000fe4000800063f */
[----:B------:R-:W-:Y:S02]  /*02a0*/  USHF.L.U32 UR8, UR8, 0x1, URZ ;  /* 0x0000000108087899 */ /* 0x000fe4000800063f */
[----:B0-----:R-:W-:Y:S02]  /*02b0*/  ULEA UR7, UR7, UR4, 0x18 ;  /* 0x0000000407077291 */ /* 0x001fe4000f8ec03f */
[----:B------:R-:W-:-:S04]  /*02c0*/  UIADD3 UR4, -UR5, 0x100000, URZ ;  /* 0x0010000005047890 */ /* 0x000fc8000fffe13f */
[----:B------:R-:W-:Y:S02]  /*02d0*/  USHF.L.U32 UR5, UR4, 0xb, URZ ;  /* 0x0000000b04057899 */ /* 0x000fe4000800063f */
[----:B------:R-:W-:Y:S01]  /*02e0*/  USHF.L.U32 UR4, UR4, 0x1, URZ ;  /* 0x0000000104047899 */ /* 0x000fe2000800063f */
[----:B------:R-:W0:Y:S11]  /*02f0*/  FENCE.VIEW.ASYNC.S ;  /* 0x00000000000073c6 */ /* 0x000e360000000000 */
[----:B0-----:R0:W1:Y:S01]  /*0300*/  SYNCS.EXCH.64 URZ, [UR7], UR4 ;  /* 0x00000004073f75b2 */ /* 0x0010620008000100 */
[----:B------:R0:W2:Y:S01]  /*0310*/  SYNCS.EXCH.64 URZ, [UR7+0x20], UR8 ;  /* 0x00002008073f75b2 */ /* 0x0000a20008000100 */
[----:B------:R0:W3:Y:S01]  /*0320*/  SYNCS.EXCH.64 URZ, [UR7+0x8], UR4 ;  /* 0x00000804073f75b2 */ /* 0x0000e20008000100 */
[----:B------:R0:W4:Y:S01]  /*0330*/  SYNCS.EXCH.64 URZ, [UR7+0x28], UR8 ;  /* 0x00002808073f75b2 */ /* 0x0001220008000100 */
[----:B------:R0:W0:Y:S01]  /*0340*/  SYNCS.EXCH.64 URZ, [UR7+0x10], UR4 ;  /* 0x00001004073f75b2 */ /* 0x0000220008000100 */
[----:B------:R0:W0:Y:S01]  /*0350*/  SYNCS.EXCH.64 URZ, [UR7+0x30], UR8 ;  /* 0x00003008073f75b2 */ /* 0x0000220008000100 */
[----:B------:R0:W0:Y:S01]  /*0360*/  SYNCS.EXCH.64 URZ, [UR7+0x18], UR4 ;  /* 0x00001804073f75b2 */ /* 0x0000220008000100 */
[----:B------:R0:W0:Y:S01]  /*0370*/  SYNCS.EXCH.64 URZ, [UR7+0x38], UR8 ;  /* 0x00003808073f75b2 */ /* 0x0000220008000100 */
[----:B------:R-:W-:Y:S01]  /*0380*/  NOP ;  /* 0x0000000000007918 */ /* 0x000fe20000000000 */
.L_x_2:
[----:B------:R-:W5:Y:S01]  /*0390*/  S2UR UR15, SR_CTAID.X ;  /* 0x00000000000f79c3 */ /* 0x000f620000002500 */
[----:B------:R-:W-:Y:S01]  /*03a0*/  SHF.R.S32.HI R2, RZ, 0x1f, R3 ;  /* 0x0000001fff027819 */ /* 0x000fe20000011403 */
[----:B------:R-:W1:Y:S01]  /*03b0*/  SHFL.IDX PT, R7, R0, RZ, 0x1f ;  /* 0x00001fff00077589 */ /* 0x000e6200000e0000 */
[----:B------:R-:W-:Y:S02]  /*03c0*/  ELECT P0, URZ, PT ;  /* 0x00000000003f782f */ /* 0x000fe40003800000 */
[----:B------:R-:W-:Y:S01]  /*03d0*/  SHF.R.S32.HI R11, RZ, 0x1f, R6 ;  /* 0x0000001fff0b7819 */ /* 0x000fe20000011406 */
[----:B0-----:R-:W-:Y:S01]  /*03e0*/  ULDC UR4, c[0x0][0x150] ;  /* 0x0000540000047ab9 */ /* 0x001fe20000000800 */
[----:B------:R-:W-:Y:S01]  /*03f0*/  LEA.HI R2, R2, R3, RZ, 0x7 ;  /* 0x0000000302027211 */ /* 0x000fe200078f38ff */
[----:B------:R-:W0:Y:S01]  /*0400*/  SHFL.IDX PT, R8, R0, RZ, 0x1f ;  /* 0x00001fff00087589 */ /* 0x000e2200000e0000 */
[----:B------:R-:W2:Y:S01]  /*0410*/  S2UR UR8, SR_CTAID.Y ;  /* 0x00000000000879c3 */ /* 0x000ea20000002600 */
[----:B------:R-:W-:-:S02]  /*0420*/  ELECT P1, URZ, PT ;  /* 0x00000000003f782f */ /* 0x000fc40003820000 */
[----:B------:R-:W-:Y:S01]  /*0430*/  LOP3.LUT R2, R2, 0xffffff80, RZ, 0xc0, !PT ;  /* 0xffffff8002027812 */ /* 0x000fe200078ec0ff */
[----:B------:R-:W-:Y:S01]  /*0440*/  ULDC UR7, c[0x0][0x144] ;  /* 0x0000510000077ab9 */ /* 0x000fe20000000800 */
[----:B------:R-:W-:Y:S01]  /*0450*/  LEA.HI R11, R11, R6, RZ, 0x2 ;  /* 0x000000060b0b7211 */ /* 0x000fe200078f10ff */
[----:B------:R-:W-:Y:S01]  /*0460*/  UMOV UR18, 0x80 ;  /* 0x0000008000127882 */ /* 0x000fe20000000000 */
[----:B------:R-:W-:Y:S01]  /*0470*/  NOP ;  /* 0x0000000000007918 */ /* 0x000fe20000000000 */
[----:B------:R-:W-:Y:S01]  /*0480*/  IMAD.IADD R4, R3, 0x1, -R2 ;  /* 0x0000000103047824 */ /* 0x000fe200078e0a02 */
[----:B------:R-:W-:Y:S01]  /*0490*/  LOP3.LUT R11, R11, 0x3ffffffc, RZ, 0xc0, !PT ;  /* 0x3ffffffc0b0b7812 */ /* 0x000fe200078ec0ff */
[----:B------:R-:W-:Y:S01]  /*04a0*/  NOP ;  /* 0x0000000000007918 */ /* 0x000fe20000000000 */
[----:B------:R-:W-:Y:S01]  /*04b0*/  ULDC UR17, c[0x0][0x148] ;  /* 0x0000520000117ab9 */ /* 0x000fe20000000800 */
[----:B------:R-:W-:Y:S01]  /*04c0*/  IMAD.MOV.U32 R152, RZ, RZ, 0x1 ;  /* 0x00000001ff987424 */ /* 0x000fe200078e00ff */
[----:B------:R-:W-:Y:S01]  /*04d0*/  SHF.R.S32.HI R9, RZ, 0x1f, R4 ;  /* 0x0000001fff097819 */ /* 0x000fe20000011404 */
[----:B------:R-:W-:Y:S01]  /*04e0*/  IMAD.IADD R11, R6, 0x1, -R11 ;  /* 0x00000001060b7824 */ /* 0x000fe200078e0a0b */
[----:B------:R-:W-:-:S02]  /*04f0*/  ISETP.NE.AND P2, PT, RZ, UR19, PT ;  /* 0x00000013ff007c0c */ /* 0x000fc4000bf45270 */
[----:B-----5:R-:W-:Y:S02]  /*0500*/  I2FP.F32.U32 R10, UR15 ;  /* 0x0000000f000a7c45 */ /* 0x020fe40008201000 */
[----:B------:R-:W-:Y:S02]  /*0510*/  LEA.HI R2, R9, R4, RZ, 0x3 ;  /* 0x0000000409027211 */ /* 0x000fe400078f18ff */
[----:B-1----:R-:W-:Y:S01]  /*0520*/  ISETP.NE.OR P0, PT, R7, RZ, !P0 ;  /* 0x000000ff0700720c */ /* 0x002fe20004705670 */
[----:B------:R-:W-:Y:S01]  /*0530*/  FMUL R10, R10, UR4 ;  /* 0x000000040a0a7c20 */ /* 0x000fe20008400000 */
[--C-:B------:R-:W-:Y:S01]  /*0540*/  SHF.R.S32.HI R7, RZ, 0x3, R2.reuse ;  /* 0x00000003ff077819 */ /* 0x100fe20000011402 */
[----:B------:R-:W-:Y:S01]  /*0550*/  ULDC UR4, c[0x0][0x154] ;  /* 0x0000550000047ab9 */ /* 0x000fe20000000800 */
[----:B------:R-:W-:Y:S02]  /*0560*/  SHF.R.S32.HI R2, RZ, 0x1f, R2 ;  /* 0x0000001fff027819 */ /* 0x000fe40000011402 */
[----:B0-----:R-:W-:Y:S01]  /*0570*/  ISETP.NE.OR P1, PT, R8, RZ, !P1 ;  /* 0x000000ff0800720c */ /* 0x001fe20004f25670 */
[----:B------:R-:W0:Y:S01]  /*0580*/  F2I.U32.TRUNC.NTZ R10, R10 ;  /* 0x0000000a000a7305 */ /* 0x000e22000020f000 */
[----:B------:R-:W-:Y:S01]  /*0590*/  LEA.HI R2, R2, R7, RZ, 0x2 ;  /* 0x0000000702027211 */ /* 0x000fe200078f10ff */
[----:B------:R1:W1:Y:S01]  /*05a0*/  SHFL.IDX PT, R8, R5, RZ, 0x1f ;  /* 0x00001fff05087589 */ /* 0x00026200000e0000 */
[----:B--2---:R-:W-:-:S02]  /*05b0*/  I2FP.F32.U32 R0, UR8 ;  /* 0x0000000800007c45 */ /* 0x004fc40008201000 */
[----:B------:R-:W-:Y:S01]  /*05c0*/  LOP3.LUT R2, R2, 0xfffffffc, RZ, 0xc0, !PT ;  /* 0xfffffffc02027812 */ /* 0x000fe200078ec0ff */
[----:B------:R-:W-:Y:S02]  /*05d0*/  VOTEU.ALL UP0, P0 ;  /* 0x00000000003f7886 */ /* 0x000fe40000000000 */
[----:B------:R-:W-:Y:S02]  /*05e0*/  FMUL R6, R0, UR4 ;  /* 0x0000000400067c20 */ /* 0x000fe40008400000 */
[----:B------:R-:W-:Y:S01]  /*05f0*/  IMAD.IADD R2, R7, 0x1, -R2 ;  /* 0x0000000107027824 */ /* 0x000fe200078e0a02 */
[----:B------:R-:W2:Y:S01]  /*0600*/  @!UP0 S2UR UR11, SR_CgaCtaId ;  /* 0x00000000000b89c3 */ /* 0x000ea20000008800 */
[----:B------:R-:W-:Y:S01]  /*0610*/  VOTEU.ALL UP1, P1 ;  /* 0x00000000003f7886 */ /* 0x000fe20000820000 */
[----:B------:R-:W-:Y:S01]  /*0620*/  @!UP0 UMOV UR10, 0x400 ;  /* 0x00000400000a8882 */ /* 0x000fe20000000000 */
[----:B------:R-:W-:Y:S01]  /*0630*/  IMAD R2, R11, 0x4, R2 ;  /* 0x000000040b027824 */ /* 0x000fe200078e0202 */
[----:B0-----:R-:W-:Y:S01]  /*0640*/  R2UR UR4, R10 ;  /* 0x000000000a0472ca */ /* 0x001fe200000e0000 */
[----:B------:R-:W0:Y:S01]  /*0650*/  F2I.U32.TRUNC.NTZ R6, R6 ;  /* 0x0000000600067305 */ /* 0x000e22000020f000 */
[----:B------:R-:W-:Y:S01]  /*0660*/  @!UP1 UMOV UR13, 0x400 ;  /* 0x00000400000d9882 */ /* 0x000fe20000000000 */
[C---:B------:R-:W-:Y:S01]  /*0670*/  IMAD.SHL.U32 R153, R2.reuse, 0x4, RZ ;  /* 0x0000000402997824 */ /* 0x040fe200078e00ff */
[----:B------:R-:W-:Y:S01]  /*0680*/  LEA.HI R0, R2, R2, RZ, 0x1 ;  /* 0x0000000202007211 */ /* 0x000fe200078f08ff */
[----:B------:R-:W5:Y:S01]  /*0690*/  @!UP1 S2UR UR16, SR_CgaCtaId ;  /* 0x00000000001099c3 */ /* 0x000f620000008800 */
[----:B------:R-:W-:Y:S01]  /*06a0*/  VOTEU.ALL UP2, P1 ;  /* 0x00000000003f7886 */ /* 0x000fe20000840000 */
[----:B------:R-:W-:Y:S01]  /*06b0*/  VOTEU.ALL UP3, P1 ;  /* 0x00000000003f7886 */ /* 0x000fe20000860000 */
[----:B------:R-:W-:Y:S01]  /*06c0*/  LOP3.LUT R7, R0, 0xfffffffe, RZ, 0xc0, !PT ;  /* 0xfffffffe00077812 */ /* 0x000fe200078ec0ff */
[----:B------:R-:W-:Y:S01]  /*06d0*/  VOTEU.ALL UP4, P1 ;  /* 0x00000000003f7886 */ /* 0x000fe20000880000 */
[----:B------:R-:W-:Y:S01]  /*06e0*/  LOP3.LUT R153, R2, 0xc, R153, 0x78, !PT ;  /* 0x0000000c02997812 */ /* 0x000fe200078e7899 */
[----:B------:R-:W-:-:S02]  /*06f0*/  VOTEU.ALL UP5, P1 ;  /* 0x00000000003f7886 */ /* 0x000fc400008a0000 */
[----:B------:R-:W-:Y:S01]  /*0700*/  IMAD.IADD R7, R2, 0x1, -R7 ;  /* 0x0000000102077824 */ /* 0x000fe200078e0a07 */
[----:B------:R-:W-:Y:S01]  /*0710*/  UIADD3 UR4, -UR4, URZ, URZ ;  /* 0x0000003f04047290 */ /* 0x000fe2000fffe13f */
[----:B------:R-:W3:Y:S01]  /*0720*/  LDC R2, c[0x0][0x140] ;  /* 0x00005000ff027b82 */ /* 0x000ee20000000800 */
[----:B0-----:R-:W-:Y:S02]  /*0730*/  R2UR UR9, R6 ;  /* 0x00000000060972ca */ /* 0x001fe400000e0000 */
[----:B------:R-:W-:Y:S02]  /*0740*/  UIMAD UR7, UR7, UR4, UR15 ;  /* 0x00000004070772a4 */ /* 0x000fe4000f8e020f */
[----:B--2---:R-:W-:Y:S01]  /*0750*/  @!UP0 ULEA UR12, UR11, UR10, 0x18 ;  /* 0x0000000a0b0c8291 */ /* 0x004fe2000f8ec03f */
[----:B------:R-:W-:Y:S01]  /*0760*/  UMOV UR4, 0x20 ;  /* 0x0000002000047882 */ /* 0x000fe20000000000 */
[----:B------:R-:W-:-:S04]  /*0770*/  @!UP1 UIADD3 UR10, -UR18, 0x100000, URZ ;  /* 0x00100000120a9890 */ /* 0x000fc8000fffe13f */
[----:B------:R-:W-:Y:S02]  /*0780*/  @!UP1 USHF.L.U32 UR11, UR10, 0xb, URZ ;  /* 0x0000000b0a0b9899 */ /* 0x000fe4000800063f */
[----:B------:R-:W-:Y:S01]  /*0790*/  @!UP1 USHF.L.U32 UR10, UR10, 0x1, URZ ;  /* 0x000000010a0a9899 */ /* 0x000fe2000800063f */
[----:B------:R-:W-:Y:S01]  /*07a0*/  ISETP.NE.AND P3, PT, R7, UR7, PT ;  /* 0x0000000707007c0c */ /* 0x000fe2000bf65270 */
[----:B------:R-:W-:-:S04]  /*07b0*/  @!UP0 UIADD3 UR4, -UR4, 0x100000, URZ ;  /* 0x0010000004048890 */ /* 0x000fc8000fffe13f */
[----:B------:R-:W-:Y:S02]  /*07c0*/  @!UP0 USHF.L.U32 UR5, UR4, 0xb, URZ ;  /* 0x0000000b04058899 */ /* 0x000fe4000800063f */
[----:B------:R-:W-:Y:S01]  /*07d0*/  @!UP0 USHF.L.U32 UR4, UR4, 0x1, URZ ;  /* 0x0000000104048899 */ /* 0x000fe2000800063f */
[----:B------:R-:W-:Y:S01]  /*07e0*/  VOTEU.ALL UP0, P0 ;  /* 0x00000000003f7886 */ /* 0x000fe20000000000 */
[----:B-----5:R-:W-:Y:S01]  /*07f0*/  @!UP1 ULEA UR13, UR16, UR13, 0x18 ;  /* 0x0000000d100d9291 */ /* 0x020fe2000f8ec03f */
[----:B------:R-:W-:Y:S01]  /*0800*/  VOTEU.ALL UP1, P0 ;  /* 0x00000000003f7886 */ /* 0x000fe20000020000 */
[----:B------:R-:W-:Y:S01]  /*0810*/  UIADD3 UR9, -UR9, URZ, URZ ;  /* 0x0000003f09097290 */ /* 0x000fe2000fffe13f */
[----:B------:R-:W-:Y:S01]  /*0820*/  LOP3.LUT P0, RZ, R4, 0x7, RZ, 0xc0, !PT ;  /* 0x0000000704ff7812 */ /* 0x000fe2000780c0ff */
[----:B------:R-:W0:Y:S06]  /*0830*/  FENCE.VIEW.ASYNC.S ;  /* 0x00000000000073c6 */ /* 0x000e2c0000000000 */
[----:B0-----:R-:W0:Y:S01]  /*0840*/  @!UP0 SYNCS.EXCH.64 URZ, [UR12+0x70], UR4 ;  /* 0x000070040c3f85b2 */ /* 0x001e220008000100 */
[----:B------:R-:W-:-:S02]  /*0850*/  @P3 LEA.HI R0, R153, R153, RZ, 0x1 ;  /* 0x0000009999003211 */ /* 0x000fc400078f08ff */
[----:B---3--:R-:W-:Y:S02]  /*0860*/  ISETP.EQ.U32.AND P1, PT, R2, 0x1, PT ;  /* 0x000000010200780c */ /* 0x008fe40003f22070 */
[----:B------:R-:W-:Y:S02]  /*0870*/  @P3 SHF.R.S32.HI R0, RZ, 0x1, R0 ;  /* 0x00000001ff003819 */ /* 0x000fe40000011400 */
[----:B------:R-:W-:-:S04]  /*0880*/  ISETP.LT.U32.AND P0, PT, R153, 0x2, !P0 ;  /* 0x000000029900780c */ /* 0x000fc80004701070 */
[----:B-1----:R-:W-:Y:S01]  /*0890*/  SEL R5, RZ, 0x1, !P0 ;  /* 0x00000001ff057807 */ /* 0x002fe20004000000 */
[----:B------:R1:W2:Y:S01]  /*08a0*/  @!UP1 SYNCS.EXCH.64 URZ, [UR12+0x78], UR4 ;  /* 0x000078040c3f95b2 */ /* 0x0002a20008000100 */
[----:B------:R-:W-:Y:S01]  /*08b0*/  NOP ;  /* 0x0000000000007918 */ /* 0x000fe20000000000 */
[----:B-1----:R-:W-:Y:S01]  /*08c0*/  UIMAD UR4, UR17, UR9, UR8 ;  /* 0x00000009110472a4 */ /* 0x002fe2000f8e0208 */
[----:B------:R1:W3:Y:S05]  /*08d0*/  @!UP2 SYNCS.EXCH.64 URZ, [UR13+0x50], UR10 ;  /* 0x0000500a0d3fa5b2 */ /* 0x0002ea0008000100 */
[----:B------:R-:W-:-:S04]  /*08e0*/  @P3 ISETP.NE.AND P4, PT, R0, UR4, PT ;  /* 0x0000000400003c0c */ /* 0x000fc8000bf85270 */
[----:B------:R-:W-:-:S04]  /*08f0*/  @P3 SEL R152, RZ, 0x1, P4 ;  /* 0x00000001ff983807 */ /* 0x000fc80002000000 */
[----:B------:R-:W-:Y:S01]  /*0900*/  LOP3.LUT R152, R152, R5, RZ, 0xc0, !PT ;  /* 0x0000000598987212 */ /* 0x000fe200078ec0ff */
[----:B------:R1:W0:Y:S01]  /*0910*/  @!UP3 SYNCS.EXCH.64 URZ, [UR13+0x58], UR10 ;  /* 0x0000580a0d3fb5b2 */ /* 0x0002220008000100 */
[----:B------:R1:W0:Y:S01]  /*0920*/  @!UP4 SYNCS.EXCH.64 URZ, [UR13+0x60], UR10 ;  /* 0x0000600a0d3fc5b2 */ /* 0x0002220008000100 */
[----:B------:R1:W0:Y:S01]  /*0930*/  @!UP5 SYNCS.EXCH.64 URZ, [UR13+0x68], UR10 ;  /* 0x0000680a0d3fd5b2 */ /* 0x0002220008000100 */
[----:B------:R-:W-:Y:S01]  /*0940*/  NOP ;  /* 0x0000000000007918 */ /* 0x000fe20000000000 */
[----:B-1----:R-:W-:Y:S05]  /*0950*/  @!P1 BRA `(.L_x_3) ;  /* 0x0000000000089947 */ /* 0x002fea0003800000 */
[----:B0-234-:R-:W-:Y:S01]  /*0960*/  UCGABAR_ARV ;  /* 0x00000000000079c7 */ /* 0x01dfe20008000000 */
[----:B------:R-:W-:Y:S05]  /*0970*/  BRA `(.L_x_4) ;  /* 0x0000000000047947 */ /* 0x000fea0003800000 */
.L_x_3:
[----:B0-234-:R-:W-:Y:S01]  /*0980*/  NOP ;  /* 0x0000000000007918 */ /* 0x01dfe20000000000 */
.L_x_4:
[----:B------:R-:W-:Y:S01]  /*0990*/  ULDC.64 UR4, c[0x0][0x598] ;  /* 0x0001660000047ab9 */ /* 0x000fe20000000a00 */
[----:B------:R-:W-:Y:S01]  /*09a0*/  ULDC.64 UR50, c[0x0][0x208] ;  /* 0x0000820000327ab9 */ /* 0x000fe20000000a00 */
[----:B------:R-:W-:-:S04]  /*09b0*/  ISETP.NE.U32.AND P0, PT, RZ, UR4, PT ;  /* 0x00000004ff007c0c */ /* 0x000fc8000bf05070 */
[----:B------:R-:W-:-:S13]  /*09c0*/  ISETP.NE.AND.EX P0, PT, RZ, UR5, PT, P0 ;  /* 0x00000005ff007c0c */ /* 0x000fda000bf05300 */
[----:B------:R-:W-:Y:S05]  /*09d0*/  @!P0 BRA `(.L_x_5) ;  /* 0x00000000001c8947 */ /* 0x000fea0003800000 */
[----:B------:R-:W0:Y:S02]  /*09e0*/  LDC.64 R6, c[0x0][0x598] ;  /* 0x00016600ff067b82 */ /* 0x000e240000000a00 */
[----:B0-----:R-:W2:Y:S02]  /*09f0*/  LDG.E.64 R6, desc[UR50][R6.64] ;  /* 0x0000003206067981 */ /* 0x001ea4000c1e1b00 */
[----:B--2---:R-:W-:-:S04]  /*0a00*/  ISETP.NE.U32.AND P0, PT, R6, RZ, PT ;  /* 0x000000ff0600720c */ /* 0x004fc80003f05070 */
[----:B------:R-:W-:-:S13]  /*0a10*/  ISETP.NE.AND.EX P0, PT, R7, RZ, PT, P0 ;  /* 0x000000ff0700720c */ /* 0x000fda0003f05300 */
[----:B------:R-:W-:Y:S05]  /*0a20*/  @!P0 BRA `(.L_x_5) ;  /* 0x0000000000088947 */ /* 0x000fea0003800000 */
[----:B------:R0:W5:Y:S01]  /*0a30*/  LD.E R23, desc[UR50][R6.64] ;  /* 0x0000003206177980 */ /* 0x000162000c101900 */
[----:B------:R-:W-:Y:S05]  /*0a40*/  BRA `(.L_x_6) ;  /* 0x0000000000247947 */ /* 0x000fea0003800000 */
.L_x_5:
[----:B------:R-:W-:Y:S02]  /*0a50*/  ULDC.64 UR4, c[0x0][0x588] ;  /* 0x0001620000047ab9 */ /* 0x000fe40000000a00 */
[----:B------:R-:W-:-:S04]  /*0a60*/  ISETP.NE.U32.AND P0, PT, RZ, UR4, PT ;  /* 0x00000004ff007c0c */ /* 0x000fc8000bf05070 */
[----:B------:R-:W-:-:S13]  /*0a70*/  ISETP.NE.AND.EX P0, PT, RZ, UR5, PT, P0 ;  /* 0x00000005ff007c0c */ /* 0x000fda000bf05300 */
[----:B------:R-:W-:Y:S05]  /*0a80*/  @!P0 BRA `(.L_x_7) ;  /* 0x00000000000c8947 */ /* 0x000fea0003800000 */
[----:B------:R-:W0:Y:S02]  /*0a90*/  LDC.64 R6, c[0x0][0x588] ;  /* 0x00016200ff067b82 */ /* 0x000e240000000a00 */
[----:B0-----:R1:W5:Y:S01]  /*0aa0*/  LDG.E R23, desc[UR50][R6.64] ;  /* 0x0000003206177981 */ /* 0x001362000c1e1900 */
[----:B------:R-:W-:Y:S05]  /*0ab0*/  BRA `(.L_x_6) ;  /* 0x0000000000087947 */ /* 0x000fea0003800000 */
.L_x_7:
[----:B------:R-:W-:Y:S02]  /*0ac0*/  ULDC UR4, c[0x0][0x580] ;  /* 0x0001600000047ab9 */ /* 0x000fe40000000800 */
[----:B------:R-:W-:-:S07]  /*0ad0*/  IMAD.U32 R23, RZ, RZ, UR4 ;  /* 0x00000004ff177e24 */ /* 0x000fce000f8e00ff */
.L_x_6:
[----:B------:R-:W-:Y:S02]  /*0ae0*/  ULDC.64 UR4, c[0x0][0x5a0] ;  /* 0x0001680000047ab9 */ /* 0x000fe40000000a00 */
[----:B------:R-:W-:-:S04]  /*0af0*/  ISETP.NE.U32.AND P0, PT, RZ, UR4, PT ;  /* 0x00000004ff007c0c */ /* 0x000fc8000bf05070 */
[----:B------:R-:W-:-:S13]  /*0b00*/  ISETP.NE.AND.EX P0, PT, RZ, UR5, PT, P0 ;  /* 0x00000005ff007c0c */ /* 0x000fda000bf05300 */
[----:B------:R-:W-:Y:S05]  /*0b10*/  @!P0 BRA `(.L_x_8) ;  /* 0x00000000001c8947 */ /* 0x000fea0003800000 */
[----:B01----:R-:W0:Y:S02]  /*0b20*/  LDC.64 R6, c[0x0][0x5a0] ;  /* 0x00016800ff067b82 */ /* 0x003e240000000a00 */
[----:B0-----:R-:W2:Y:S02]  /*0b30*/  LDG.E.64 R6, desc[UR50][R6.64] ;  /* 0x0000003206067981 */ /* 0x001ea4000c1e1b00 */
[----:B--2---:R-:W-:-:S04]  /*0b40*/  ISETP.NE.U32.AND P0, PT, R6, RZ, PT ;  /* 0x000000ff0600720c */ /* 0x004fc80003f05070 */
[----:B------:R-:W-:-:S13]  /*0b50*/  ISETP.NE.AND.EX P0, PT, R7, RZ, PT, P0 ;  /* 0x000000ff0700720c */ /* 0x000fda0003f05300 */
[----:B------:R-:W-:Y:S05]  /*0b60*/  @!P0 BRA `(.L_x_8) ;  /* 0x0000000000088947 */ /* 0x000fea0003800000 */
[----:B------:R0:W5:Y:S01]  /*0b70*/  LD.E R22, desc[UR50][R6.64] ;  /* 0x0000003206167980 */ /* 0x000162000c101900 */
[----:B------:R-:W-:Y:S05]  /*0b80*/  BRA `(.L_x_9) ;  /* 0x0000000000247947 */ /* 0x000fea0003800000 */
.L_x_8:
[----:B------:R-:W-:Y:S02]  /*0b90*/  ULDC.64 UR4, c[0x0][0x590] ;  /* 0x0001640000047ab9 */ /* 0x000fe40000000a00 */
[----:B------:R-:W-:-:S04]  /*0ba0*/  ISETP.NE.U32.AND P0, PT, RZ, UR4, PT ;  /* 0x00000004ff007c0c */ /* 0x000fc8000bf05070 */
[----:B------:R-:W-:-:S13]  /*0bb0*/  ISETP.NE.AND.EX P0, PT, RZ, UR5, PT, P0 ;  /* 0x00000005ff007c0c */ /* 0x000fda000bf05300 */
[----:B------:R-:W-:Y:S05]  /*0bc0*/  @!P0 BRA `(.L_x_10) ;  /* 0x00000000000c8947 */ /* 0x000fea0003800000 */
[----:B01----:R-:W0:Y:S02]  /*0bd0*/  LDC.64 R6, c[0x0][0x590] ;  /* 0x00016400ff067b82 */ /* 0x003e240000000a00 */
[----:B0-----:R1:W5:Y:S01]  /*0be0*/  LDG.E R22, desc[UR50][R6.64] ;  /* 0x0000003206167981 */ /* 0x001362000c1e1900 */
[----:B------:R-:W-:Y:S05]  /*0bf0*/  BRA `(.L_x_9) ;  /* 0x0000000000087947 */ /* 0x000fea0003800000 */
.L_x_10:
[----:B------:R-:W-:Y:S02]  /*0c00*/  ULDC UR4, c[0x0][0x584] ;  /* 0x0001610000047ab9 */ /* 0x000fe40000000800 */
[----:B------:R-:W-:-:S07]  /*0c10*/  IMAD.U32 R22, RZ, RZ, UR4 ;  /* 0x00000004ff167e24 */ /* 0x000fce000f8e00ff */
.L_x_9:
[----:B------:R-:W-:Y:S01]  /*0c20*/  ULDC UR4, c[0x0][0x65c] ;  /* 0x0001970000047ab9 */ /* 0x000fe20000000800 */
[----:B01----:R-:W0:Y:S01]  /*0c30*/  LDC.64 R6, c[0x0][0x650] ;  /* 0x00019400ff067b82 */ /* 0x003e220000000a00 */
[----:B------:R-:W-:Y:S01]  /*0c40*/  UISETP.NE.AND UP2, UPT, UR4, 0x1, UPT ;  /* 0x000000010400788c */ /* 0x000fe2000bf45270 */
[----:B------:R-:W-:Y:S01]  /*0c50*/  IMAD.MOV.U32 R18, RZ, RZ, -0x1 ;  /* 0xffffffffff127424 */ /* 0x000fe200078e00ff */
[----:B------:R-:W-:Y:S01]  /*0c60*/  UISETP.NE.AND UP0, UPT, UR19, 0x2, UPT ;  /* 0x000000021300788c */ /* 0x000fe2000bf05270 */
[----:B------:R-:W-:Y:S01]  /*0c70*/  IMAD.MOV.U32 R2, RZ, RZ, -0x1 ;  /* 0xffffffffff027424 */ /* 0x000fe200078e00ff */
[----:B------:R-:W-:Y:S01]  /*0c80*/  UP2UR UR40, UPR, URZ, 0x4 ;  /* 0x000000043f287883 */ /* 0x000fe20008000000 */
[----:B------:R-:W-:-:S06]  /*0c90*/  IMAD.MOV.U32 R19, RZ, RZ, -0x1 ;  /* 0xffffffffff137424 */ /* 0x000fcc00078e00ff */
[----:B------:R-:W-:Y:S01]  /*0ca0*/  @UP2 ULDC UR12, c[0x0][0x10] ;  /* 0x00000400000c2ab9 */ /* 0x000fe20000000800 */
[----:B------:R-:W-:Y:S01]  /*0cb0*/  @UP2 UMOV UR4, UR8 ;  /* 0x0000000800042c82 */ /* 0x000fe20008000000 */
[----:B------:R-:W-:Y:S01]  /*0cc0*/  @UP2 UMOV UR5, URZ ;  /* 0x0000003f00052c82 */ /* 0x000fe20008000000 */
[----:B------:R-:W-:Y:S01]  /*0cd0*/  @!UP2 ULDC UR16, c[0x0][0xc] ;  /* 0x000003000010aab9 */ /* 0x000fe20000000800 */
[----:B------:R-:W-:Y:S01]  /*0ce0*/  @UP2 UIMAD.WIDE.U32 UR12, UR15, UR12, UR4 ;  /* 0x0000000c0f0c22a5 */ /* 0x000fe2000f8e0004 */
[----:B------:R-:W-:Y:S02]  /*0cf0*/  ULDC UR10, c[0x0][0xc] ;  /* 0x00000300000a7ab9 */ /* 0x000fe40000000800 */
[----:B------:R-:W-:Y:S01]  /*0d00*/  @UP2 UMOV UR4, URZ ;  /* 0x0000003f00042c82 */ /* 0x000fe20008000000 */
[----:B------:R-:W-:Y:S01]  /*0d10*/  UMOV UR5, URZ ;  /* 0x0000003f00057c82 */ /* 0x000fe20008000000 */
[----:B------:R-:W-:Y:S01]  /*0d20*/  @UP2 UIADD3 UR18, UR13, UR4, URZ ;  /* 0x000000040d122290 */ /* 0x000fe2000fffe03f */
[----:B------:R-:W-:-:S02]  /*0d30*/  ULDC UR11, c[0x0][0x10] ;  /* 0x00000400000b7ab9 */ /* 0x000fc40000000800 */
[----:B------:R-:W-:Y:S01]  /*0d40*/  UMOV UR4, UR15 ;  /* 0x0000000f00047c82 */ /* 0x000fe20008000000 */
[----:B------:R-:W-:Y:S02]  /*0d50*/  UIMAD.WIDE.U32 UR10, UR10, UR11, URZ ;  /* 0x0000000b0a0a72a5 */ /* 0x000fe4000f8e003f */
[----:B------:R-:W-:Y:S01]  /*0d60*/  @!UP2 UIMAD.WIDE.U32 UR4, UR8, UR16, UR4 ;  /* 0x000000100804a2a5 */ /* 0x000fe2000f8e0004 */
[----:B------:R-:W-:Y:S02]  /*0d70*/  ULDC UR13, c[0x0][0x14] ;  /* 0x00000500000d7ab9 */ /* 0x000fe40000000800 */
[----:B------:R-:W-:Y:S02]  /*0d80*/  UIMAD.WIDE.U32 UR38, UR10, UR13, URZ ;  /* 0x0000000d0a2672a5 */ /* 0x000fe4000f8e003f */
[----:B------:R-:W-:Y:S02]  /*0d90*/  UIMAD UR41, UR11, UR13, URZ ;  /* 0x0000000d0b2972a4 */ /* 0x000fe4000f8e023f */
[----:B------:R-:W-:Y:S01]  /*0da0*/  @!UP2 UMOV UR12, UR4 ;  /* 0x00000004000cac82 */ /* 0x000fe20008000000 */
[----:B------:R-:W-:Y:S01]  /*0db0*/  @!UP2 UMOV UR18, UR5 ;  /* 0x000000050012ac82 */ /* 0x000fe20008000000 */
[----:B------:R-:W-:-:S02]  /*0dc0*/  UIADD3 UR41, UR39, UR41, URZ ;  /* 0x0000002927297290 */ /* 0x000fc4000fffe03f */
[----:B------:R-:W-:-:S04]  /*0dd0*/  UIADD3 UR4, UP1, UR12, UR38, URZ ;  /* 0x000000260c047290 */ /* 0x000fc8000ff3e03f */
[----:B------:R-:W-:Y:S02]  /*0de0*/  UIADD3.X UR5, UR18, UR41, URZ, UP1, !UPT ;  /* 0x0000002912057290 */ /* 0x000fe40008ffe43f */
[----:B------:R-:W-:Y:S02]  /*0df0*/  USEL UR4, UR4, UR12, !UP0 ;  /* 0x0000000c04047287 */ /* 0x000fe4000c000000 */
[----:B------:R-:W-:-:S04]  /*0e00*/  USEL UR5, UR5, UR18, !UP0 ;  /* 0x0000001205057287 */ /* 0x000fc8000c000000 */
[----:B0-----:R-:W-:Y:S01]  /*0e10*/  ISETP.LE.U32.AND P0, PT, R6, UR4, PT ;  /* 0x0000000406007c0c */ /* 0x001fe2000bf03070 */
[----:B------:R-:W-:Y:S02]  /*0e20*/  IMAD.U32 R16, RZ, RZ, UR4 ;  /* 0x00000004ff107e24 */ /* 0x000fe4000f8e00ff */
[----:B------:R-:W-:Y:S02]  /*0e30*/  IMAD.U32 R0, RZ, RZ, UR5 ;  /* 0x00000005ff007e24 */ /* 0x000fe4000f8e00ff */
[----:B------:R-:W-:-:S03]  /*0e40*/  IMAD.U32 R17, RZ, RZ, UR5 ;  /* 0x00000005ff117e24 */ /* 0x000fc6000f8e00ff */
[----:B------:R-:W-:Y:S02]  /*0e50*/  ISETP.GE.U32.AND.EX P0, PT, R0, R7, PT, P0 ;  /* 0x000000070000720c */ /* 0x000fe40003f06100 */
[----:B------:R-:W-:-:S11]  /*0e60*/  PRMT R0, RZ, 0x7610, R0 ;  /* 0x00007610ff007816 */ /* 0x000fd60000000000 */
[----:B------:R-:W-:Y:S05]  /*0e70*/  @P0 BRA `(.L_x_11) ;  /* 0x0000000400500947 */ /* 0x000fea0003800000 */
[----:B------:R-:W-:Y:S01]  /*0e80*/  ULDC.64 UR18, c[0x0][0x628] ;  /* 0x00018a0000127ab9 */ /* 0x000fe20000000a00 */
[C---:B------:R-:W-:Y:S01]  /*0e90*/  R2UR UR20, R16.reuse ;  /* 0x00000000101472ca */ /* 0x040fe200000e0000 */
[----:B------:R-:W-:Y:S01]  /*0ea0*/  ULDC UR16, c[0x0][0x630] ;  /* 0x00018c0000107ab9 */ /* 0x000fe20000000800 */
[----:B------:R-:W-:Y:S02]  /*0eb0*/  ISETP.NE.U32.AND P0, PT, RZ, UR18, PT ;  /* 0x00000012ff007c0c */ /* 0x000fe4000bf05070 */
[----:B------:R-:W-:Y:S02]  /*0ec0*/  R2UR UR4, R16 ;  /* 0x00000000100472ca */ /* 0x000fe400000e0000 */
[----:B------:R-:W-:Y:S02]  /*0ed0*/  ISETP.NE.AND.EX P0, PT, RZ, UR19, PT, P0 ;  /* 0x00000013ff007c0c */ /* 0x000fe4000bf05300 */
[----:B------:R-:W-:-:S11]  /*0ee0*/  R2UR UR5, R17 ;  /* 0x00000000110572ca */ /* 0x000fd600000e0000 */
[----:B------:R-:W-:Y:S05]  /*0ef0*/  @!P0 BRA `(.L_x_12) ;  /* 0x0000000000308947 */ /* 0x000fea0003800000 */
[----:B------:R-:W-:Y:S01]  /*0f00*/  R2UR UR4, R16 ;  /* 0x00000000100472ca */ /* 0x000fe200000e0000 */
[----:B------:R-:W-:Y:S01]  /*0f10*/  ULDC UR12, c[0x0][0x634] ;  /* 0x00018d00000c7ab9 */ /* 0x000fe20000000800 */
[----:B------:R-:W-:-:S11]  /*0f20*/  R2UR UR15, R17 ;  /* 0x00000000110f72ca */ /* 0x000fd600000e0000 */
[----:B------:R-:W-:-:S04]  /*0f30*/  UIADD3 UR12, UP1, UR4, UR12, URZ ;  /* 0x0000000c040c7290 */ /* 0x000fc8000ff3e03f */
[----:B------:R-:W-:-:S04]  /*0f40*/  UIADD3.X UR15, URZ, UR15, URZ, UP1, !UPT ;  /* 0x0000000f3f0f7290 */ /* 0x000fc80008ffe43f */
[----:B------:R-:W-:-:S04]  /*0f50*/  UIMAD.WIDE.U32 UR4, UR15, UR18, URZ ;  /* 0x000000120f0472a5 */ /* 0x000fc8000f8e003f */
[----:B------:R-:W-:Y:S02]  /*0f60*/  UIMAD.WIDE.U32 UR10, UP1, UR12, UR19, UR4 ;  /* 0x000000130c0a72a5 */ /* 0x000fe4000f820004 */
[----:B------:R-:W-:Y:S02]  /*0f70*/  UIMAD.WIDE.U32 UR4, UR12, UR18, URZ ;  /* 0x000000120c0472a5 */ /* 0x000fe4000f8e003f */
[----:B------:R-:W-:Y:S02]  /*0f80*/  UIADD3.X UR13, URZ, URZ, URZ, UP1, !UPT ;  /* 0x0000003f3f0d7290 */ /* 0x000fe40008ffe43f */
[----:B------:R-:W-:Y:S01]  /*0f90*/  UIADD3 URZ, UP1, UR5, UR10, URZ ;  /* 0x0000000a053f7290 */ /* 0x000fe2000ff3e03f */
[----:B------:R-:W-:-:S03]  /*0fa0*/  UMOV UR12, UR11 ;  /* 0x0000000b000c7c82 */ /* 0x000fc60008000000 */
[----:B------:R-:W-:-:S12]  /*0fb0*/  UIMAD.WIDE.U32.X UR4, UR15, UR19, UR12, UP1 ;  /* 0x000000130f0472a5 */ /* 0x000fd800088e040c */
.L_x_12:
[----:B------:R-:W-:Y:S01]  /*0fc0*/  USHF.R.U64 UR4, UR4, UR16, UR5 ;  /* 0x0000001004047299 */ /* 0x000fe20008001205 */
[----:B------:R-:W-:Y:S01]  /*0fd0*/  R2UR UR11, R17 ;  /* 0x00000000110b72ca */ /* 0x000fe200000e0000 */
[----:B------:R-:W-:Y:S02]  /*0fe0*/  USHF.R.U32.HI UR5, URZ, UR16, UR5 ;  /* 0x000000103f057299 */ /* 0x000fe40008011605 */
[----:B------:R-:W-:Y:S01]  /*0ff0*/  UIADD3 UR12, UP1, URZ, -UR4, URZ ;  /* 0x800000043f0c7290 */ /* 0x000fe2000ff3e03f */
[----:B------:R-:W-:Y:S01]  /*1000*/  ULDC.64 UR18, c[0x0][0x620] ;  /* 0x0001880000127ab9 */ /* 0x000fe20000000a00 */
[----:B------:R-:W-:Y:S02]  /*1010*/  UISETP.NE.AND UP2, UPT, UR40, URZ, UPT ;  /* 0x0000003f2800728c */ /* 0x000fe4000bf45270 */
[----:B------:R-:W-:Y:S01]  /*1020*/  UIADD3.X UR5, URZ, ~UR5, URZ, UP1, !UPT ;  /* 0x800000053f057290 */ /* 0x000fe20008ffe43f */
[----:B------:R-:W-:Y:S01]  /*1030*/  UMOV UR10, UR20 ;  /* 0x00000014000a7c82 */ /* 0x000fe20008000000 */
[----:B------:R-:W-:-:S02]  /*1040*/  ULDC UR13, c[0x0][0x618] ;  /* 0x00018600000d7ab9 */ /* 0x000fc40000000800 */
[----:B------:R-:W-:Y:S02]  /*1050*/  UIMAD UR5, UR5, UR18, URZ ;  /* 0x00000012050572a4 */ /* 0x000fe4000f8e023f */
[----:B------:R-:W-:Y:S02]  /*1060*/  UIMAD.WIDE.U32 UR10, UR12, UR18, UR10 ;  /* 0x000000120c0a72a5 */ /* 0x000fe4000f8e000a */
[----:B------:R-:W-:Y:S02]  /*1070*/  UIMAD UR12, UR12, UR19, UR5 ;  /* 0x000000130c0c72a4 */ /* 0x000fe4000f8e0205 */
[----:B------:R-:W-:Y:S02]  /*1080*/  @UP2 UIMAD UR7, UR17, UR9, UR8 ;  /* 0x00000009110722a4 */ /* 0x000fe4000f8e0208 */
[----:B------:R-:W-:Y:S01]  /*1090*/  UIADD3 UR11, UR11, UR12, URZ ;  /* 0x0000000c0b0b7290 */ /* 0x000fe2000fffe03f */
[----:B------:R-:W-:Y:S01]  /*10a0*/  ULDC.64 UR8, c[0x0][0x640] ;  /* 0x0001900000087ab9 */ /* 0x000fe20000000a00 */
[----:B------:R-:W-:-:S02]  /*10b0*/  ULDC UR15, c[0x0][0x608] ;  /* 0x00018200000f7ab9 */ /* 0x000fc40000000800 */
[----:B------:R-:W-:Y:S01]  /*10c0*/  USHF.R.U64 UR20, UR10, UR13, UR11 ;  /* 0x0000000d0a147299 */ /* 0x000fe2000800120b */
[----:B------:R-:W-:Y:S01]  /*10d0*/  ISETP.NE.U32.AND P0, PT, RZ, UR8, PT ;  /* 0x00000008ff007c0c */ /* 0x000fe2000bf05070 */
[----:B------:R-:W-:Y:S01]  /*10e0*/  USHF.R.U32.HI UR11, URZ, UR13, UR11 ;  /* 0x0000000d3f0b7299 */ /* 0x000fe2000801160b */
[----:B------:R-:W-:Y:S02]  /*10f0*/  ULDC UR21, c[0x0][0x658] ;  /* 0x0001960000157ab9 */ /* 0x000fe40000000800 */
[----:B------:R-:W-:Y:S01]  /*1100*/  ISETP.NE.AND.EX P0, PT, RZ, UR9, PT, P0 ;  /* 0x00000009ff007c0c */ /* 0x000fe2000bf05300 */
[----:B------:R-:W-:Y:S02]  /*1110*/  USHF.R.U64 UR25, UR20, UR15, UR11 ;  /* 0x0000000f14197299 */ /* 0x000fe4000800120b */
[----:B------:R-:W-:Y:S01]  /*1120*/  USHF.R.U32.HI UR11, URZ, UR15, UR11 ;  /* 0x0000000f3f0b7299 */ /* 0x000fe2000801160b */
[----:B------:R-:W-:Y:S01]  /*1130*/  UMOV UR10, 0xffffffff ;  /* 0xffffffff000a7882 */ /* 0x000fe20000000000 */
[----:B------:R-:W-:Y:S01]  /*1140*/  ULDC UR5, c[0x0][0x600] ;  /* 0x0001800000057ab9 */ /* 0x000fe20000000800 */
[----:B------:R-:W-:-:S02]  /*1150*/  USHF.L.U32 UR10, UR10, UR21, URZ ;  /* 0x000000150a0a7299 */ /* 0x000fc4000800063f */
[----:B------:R-:W-:Y:S02]  /*1160*/  USHF.R.U64 UR26, UR25, UR21, UR11 ;  /* 0x00000015191a7299 */ /* 0x000fe4000800120b */
[----:B------:R-:W-:Y:S02]  /*1170*/  ULOP3.LUT UR15, URZ, UR10, URZ, 0x33, !UPT ;  /* 0x0000000a3f0f7292 */ /* 0x000fe4000f8e333f */
[----:B------:R-:W-:Y:S02]  /*1180*/  UIADD3 UR19, UR5, -0x1, URZ ;  /* 0xffffffff05137890 */ /* 0x000fe4000fffe03f */
[----:B------:R-:W-:Y:S01]  /*1190*/  USHF.R.U32.HI UR11, URZ, UR21, UR11 ;  /* 0x000000153f0b7299 */ /* 0x000fe2000801160b */
[----:B------:R-:W-:Y:S01]  /*11a0*/  ULDC UR22, c[0x0][0x648] ;  /* 0x0001920000167ab9 */ /* 0x000fe20000000800 */
[----:B------:R-:W-:Y:S01]  /*11b0*/  ULDC UR23, c[0x0][0x638] ;  /* 0x00018e0000177ab9 */ /* 0x000fe20000000800 */
[----:B------:R-:W-:Y:S01]  /*11c0*/  UMOV UR24, 0x1 ;  /* 0x0000000100187882 */ /* 0x000fe20000000000 */
[----:B------:R-:W-:Y:S01]  /*11d0*/  UMOV UR10, UR26 ;  /* 0x0000001a000a7c82 */ /* 0x000fe20008000000 */
[----:B------:R-:W-:Y:S07]  /*11e0*/  @!P0 BRA `(.L_x_13) ;  /* 0x0000000000308947 */ /* 0x000fee0003800000 */
[----:B------:R-:W-:Y:S02]  /*11f0*/  ULDC UR16, c[0x0][0x64c] ;  /* 0x0001930000107ab9 */ /* 0x000fe40000000800 */
        /* <DEDUP_REMOVED lines=8> */
[----:B------:R-:W-:-:S07]  /*1280*/  UIMAD.WIDE.U32.X UR8, UR18, UR9, UR16, UP1 ;  /* 0x00000009120872a5 */ /* 0x000fce00088e0410 */
[----:B------:R-:W-:Y:S01]  /*1290*/  UMOV UR10, UR8 ;  /* 0x00000008000a7c82 */ /* 0x000fe20008000000 */
[----:B------:R-:W-:-:S05]  /*12a0*/  UMOV UR11, UR9 ;  /* 0x00000009000b7c82 */ /* 0x000fca0008000000 */
.L_x_13:
[----:B------:R-:W-:Y:S01]  /*12b0*/  USHF.R.U64 UR9, UR10, UR22, UR11 ;  /* 0x000000160a097299 */ /* 0x000fe2000800120b */
[----:B------:R-:W-:Y:S01]  /*12c0*/  IMAD.MOV.U32 R0, RZ, RZ, 0x1 ;  /* 0x00000001ff007424 */ /* 0x000fe200078e00ff */
[----:B------:R-:W-:Y:S01]  /*12d0*/  USHF.L.U32 UR8, UR24, UR21, URZ ;  /* 0x0000001518087299 */ /* 0x000fe2000800063f */
[----:B------:R-:W-:Y:S01]  /*12e0*/  IMAD.U32 R19, RZ, RZ, UR4 ;  /* 0x00000004ff137e24 */ /* 0x000fe2000f8e00ff */
[----:B------:R-:W-:Y:S02]  /*12f0*/  ULOP3.LUT UR15, UR25, UR15, URZ, 0xc0, !UPT ;  /* 0x0000000f190f7292 */ /* 0x000fe4000f8ec03f */
[----:B------:R-:W-:Y:S02]  /*1300*/  UIADD3 UR10, -UR9, URZ, URZ ;  /* 0x0000003f090a7290 */ /* 0x000fe4000fffe13f */
[----:B------:R-:W-:Y:S02]  /*1310*/  UIMAD UR15, UR8, UR9, UR15 ;  /* 0x00000009080f72a4 */ /* 0x000fe4000f8e020f */
[----:B------:R-:W-:-:S02]  /*1320*/  ULOP3.LUT UR19, UR20, UR19, URZ, 0xc0, !UPT ;  /* 0x0000001314137292 */ /* 0x000fc4000f8ec03f */
[----:B------:R-:W-:Y:S01]  /*1330*/  UIMAD UR8, UR10, UR23, UR26 ;  /* 0x000000170a0872a4 */ /* 0x000fe2000f8e021a */
[----:B------:R-:W-:Y:S01]  /*1340*/  ULDC UR9, c[0x0][0x610] ;  /* 0x0001840000097ab9 */ /* 0x000fe20000000800 */
[----:B------:R-:W-:Y:S02]  /*1350*/  UISETP.NE.AND UP1, UPT, UR40, URZ, UPT ;  /* 0x0000003f2800728c */ /* 0x000fe4000bf25270 */
[----:B------:R-:W-:Y:S02]  /*1360*/  UIMAD UR7, UR15, UR9, UR7 ;  /* 0x000000090f0772a4 */ /* 0x000fe4000f8e0207 */
[----:B------:R-:W-:-:S04]  /*1370*/  UIMAD UR8, UR8, UR5, UR19 ;  /* 0x00000005080872a4 */ /* 0x000fc8000f8e0213 */
[----:B------:R-:W-:Y:S02]  /*1380*/  USEL UR5, UR8, UR7, !UP1 ;  /* 0x0000000708057287 */ /* 0x000fe4000c800000 */
[----:B------:R-:W-:-:S04]  /*1390*/  USEL UR7, UR7, UR8, !UP1 ;  /* 0x0000000807077287 */ /* 0x000fc8000c800000 */
[----:B------:R-:W-:Y:S02]  /*13a0*/  IMAD.U32 R2, RZ, RZ, UR5 ;  /* 0x00000005ff027e24 */ /* 0x000fe4000f8e00ff */
[----:B------:R-:W-:-:S07]  /*13b0*/  IMAD.U32 R18, RZ, RZ, UR7 ;  /* 0x00000007ff127e24 */ /* 0x000fce000f8e00ff */
.L_x_11:
[----:B------:R-:W-:Y:S05]  /*13c0*/  @!P1 BRA `(.L_x_14) ;  /* 0x00000000000c9947 */ /* 0x000fea0003800000 */
[----:B------:R-:W-:Y:S01]  /*13d0*/  UCGABAR_WAIT ;  /* 0x0000000000007dc7 */ /* 0x000fe20008000000 */
[----:B------:R-:W-:Y:S01]  /*13e0*/  CCTL.IVALL ;  /* 0x00000000ff00798f */ /* 0x000fe20002000000 */
[----:B------:R-:W-:Y:S05]  /*13f0*/  BRA `(.L_x_15) ;  /* 0x0000000000047947 */ /* 0x000fea0003800000 */
.L_x_14:
[----:B------:R-:W-:Y:S06]  /*1400*/  BAR.SYNC.DEFER_BLOCKING 0x0 ;  /* 0x0000000000007b1d */ /* 0x000fec0000010000 */
.L_x_15:
[----:B------:R-:W-:Y:S02]  /*1410*/  ULDC UR4, c[0x0][0x28c] ;  /* 0x0000a30000047ab9 */ /* 0x000fe40000000800 */
[----:B------:R-:W-:-:S04]  /*1420*/  UIADD3 UR4, UR4, 0x7f, URZ ;  /* 0x0000007f04047890 */ /* 0x000fc8000fffe03f */
[----:B------:R-:W-:-:S04]  /*1430*/  USHF.R.S32.HI UR5, URZ, 0x1f, UR4 ;  /* 0x0000001f3f057899 */ /* 0x000fc80008011404 */
[----:B------:R-:W-:-:S04]  /*1440*/  ULEA.HI UR5, UR5, UR4, URZ, 0x7 ;  /* 0x0000000405057291 */ /* 0x000fc8000f8f383f */
[----:B------:R-:W-:Y:S01]  /*1450*/  USHF.R.S32.HI UR37, URZ, 0x7, UR5 ;  /* 0x000000073f257899 */ /* 0x000fe20008011405 */
[----:B------:R-:W-:Y:S11]  /*1460*/  @!P2 BRA `(.L_x_16) ;  /* 0x0000009400d4a947 */ /* 0x000ff60003800000 */
[----:B------:R-:W-:-:S06]  /*1470*/  UISETP.GT.U32.AND UP1, UPT, UR14, 0x1, UPT ;  /* 0x000000010e00788c */ /* 0x000fcc000bf24070 */
[----:B------:R-:W-:-:S13]  /*1480*/  PLOP3.LUT P0, PT, PT, PT, UP1, 0x80, 0x0 ;  /* 0x000000000000781c */ /* 0x000fda0003f0f018 */
[----:B------:R-:W-:Y:S05]  /*1490*/  @P0 EXIT ;  /* 0x000000000000094d */ /* 0x000fea0003800000 */
.L_x_17:
[----:B------:R-:W-:-:S08]  /*14a0*/  NOP ;  /* 0x0000000000007918 */ /* 0x000fd00000000000 */
[----:B------:R-:W0:Y:S02]  /*14b0*/  USETMAXREG.TRY_ALLOC.CTAPOOL UP1, 0xe8 ;  /* 0x000000e8000079c8 */ /* 0x000e240008020600 */
[----:B0-----:R-:W-:-:S13]  /*14c0*/  PLOP3.LUT P0, PT, PT, PT, UP1, 0x80, 0x0 ;  /* 0x000000000000781c */ /* 0x001fda0003f0f018 */
[----:B------:R-:W-:Y:S05]  /*14d0*/  @!P0 BRA `(.L_x_17) ;  /* 0xfffffffc00f08947 */ /* 0x000fea000383ffff */
[----:B------:R-:W-:-:S13]  /*14e0*/  LOP3.LUT P0, RZ, R0, 0xff, RZ, 0xc0, !PT ;  /* 0x000000ff00ff7812 */ /* 0x000fda000780c0ff */
[----:B------:R-:W-:Y:S05]  /*14f0*/  @!P0 EXIT ;  /* 0x000000000000894d */ /* 0x000fea0003800000 */
[----:B------:R-:W0:Y:S01]  /*1500*/  S2UR UR5, SR_CgaCtaId ;  /* 0x00000000000579c3 */ /* 0x000e220000008800 */
[----:B------:R-:W-:Y:S01]  /*1510*/  VIADD R8, R8, 0xffffffff ;  /* 0xffffffff08087836 */ /* 0x000fe20000000000 */
[CC--:B------:R-:W-:Y:S01]  /*1520*/  LEA.HI R0, R9.reuse, R4.reuse, RZ, 0x2 ;  /* 0x0000000409007211 */ /* 0x0c0fe200078f10ff */
[----:B------:R-:W-:Y:S01]  /*1530*/  UMOV UR44, 0x400 ;  /* 0x00000400002c7882 */ /* 0x000fe20000000000 */
[----:B------:R-:W-:Y:S01]  /*1540*/  LEA.HI R9, R9, R4, RZ, 0x5 ;  /* 0x0000000409097211 */ /* 0x000fe200078f28ff */
[----:B------:R-:W-:Y:S01]  /*1550*/  USHF.R.U32.HI UR4, URZ, 0x2, UR37 ;  /* 0x000000023f047899 */ /* 0x000fe20008011625 */
[C---:B------:R-:W-:Y:S01]  /*1560*/  R2UR UR46, R8.reuse ;  /* 0x00000000082e72ca */ /* 0x040fe200000e0000 */
[----:B------:R-:W-:Y:S01]  /*1570*/  ULOP3.LUT UR45, UR37, 0x3, URZ, 0xc0, !UPT ;  /* 0x00000003252d7892 */ /* 0x000fe2000f8ec03f */
[--C-:B------:R-:W-:Y:S01]  /*1580*/  SHF.R.S32.HI R154, RZ, 0x2, R0.reuse ;  /* 0x00000002ff9a7819 */ /* 0x100fe20000011400 */
[----:B------:R-:W-:Y:S01]  /*1590*/  UISETP.LT.AND UP1, UPT, UR37, 0x1, UPT ;  /* 0x000000012500788c */ /* 0x000fe2000bf21270 */
[----:B------:R-:W-:Y:S01]  /*15a0*/  SHF.R.S32.HI R3, RZ, 0x1f, R0 ;  /* 0x0000001fff037819 */ /* 0x000fe20000011400 */
[----:B------:R-:W-:Y:S01]  /*15b0*/  ULOP3.LUT UR4, UR4, 0x1, URZ, 0xc0, !UPT ;  /* 0x0000000104047892 */ /* 0x000fe2000f8ec03f */
[----:B------:R-:W-:Y:S01]  /*15c0*/  SHF.R.S32.HI R9, RZ, 0x5, R9 ;  /* 0x00000005ff097819 */ /* 0x000fe20000011409 */
[----:B------:R-:W-:Y:S01]  /*15d0*/  ULDC UR6, c[0x0][0x284] ;  /* 0x0000a10000067ab9 */ /* 0x000fe20000000800 */
[----:B------:R-:W-:Y:S01]  /*15e0*/  LEA.HI R3, R3, R154, RZ, 0x3 ;  /* 0x0000009a03037211 */ /* 0x000fe200078f18ff */
[----:B------:R-:W-:Y:S01]  /*15f0*/  USEL UR45, UR45, URZ, !UP0 ;  /* 0x0000003f2d2d7287 */ /* 0x000fe2000c000000 */
[----:B------:R-:W-:Y:S01]  /*1600*/  ISETP.NE.AND P0, PT, R8, RZ, PT ;  /* 0x000000ff0800720c */ /* 0x000fe20003f05270 */
[----:B------:R-:W-:Y:S01]  /*1610*/  USEL UR48, UR37, 0x1, UP1 ;  /* 0x0000000125307887 */ /* 0x000fe20008800000 */
[----:B------:R-:W-:Y:S01]  /*1620*/  LOP3.LUT R3, R3, 0xfffffff8, RZ, 0xc0, !PT ;  /* 0xfffffff803037812 */ /* 0x000fe200078ec0ff */
[----:B------:R-:W-:Y:S01]  /*1630*/  USHF.L.U32 UR46, UR46, 0x3, URZ ;  /* 0x000000032e2e7899 */ /* 0x000fe2000800063f */
[----:B------:R-:W-:Y:S01]  /*1640*/  SEL R170, RZ, 0x1, P0 ;  /* 0x00000001ffaa7807 */ /* 0x000fe20000000000 */
[----:B------:R-:W-:-:S02]  /*1650*/  UISETP.EQ.U32.AND UP0, UPT, UR4, 0x1, !UP0 ;  /* 0x000000010400788c */ /* 0x000fc4000c702070 */
[----:B------:R-:W-:Y:S01]  /*1660*/  IMAD.IADD R154, R154, 0x1, -R3 ;  /* 0x000000019a9a7824 */ /* 0x000fe200078e0a03 */
[----:B0-----:R-:W-:Y:S01]  /*1670*/  ULEA UR44, UR5, UR44, 0x18 ;  /* 0x0000002c052c7291 */ /* 0x001fe2000f8ec03f */
[----:B------:R-:W-:Y:S01]  /*1680*/  IMAD.U32 R158, RZ, RZ, UR46 ;  /* 0x0000002eff9e7e24 */ /* 0x000fe2000f8e00ff */
[----:B------:R-:W-:Y:S01]  /*1690*/  LOP3.LUT R3, R0, 0xfffffffc, RZ, 0xc0, !PT ;  /* 0xfffffffc00037812 */ /* 0x000fe200078ec0ff */
[C-C-:B------:R-:W-:Y:S01]  /*16a0*/  IMAD R161, R9.reuse, -0x10, -R154.reuse ;  /* 0xfffffff009a17824 */ /* 0x140fe200078e0a9a */
[----:B------:R-:W-:Y:S01]  /*16b0*/  UIADD3 UR47, UR44, 0x50, URZ ;  /* 0x000000502c2f7890 */ /* 0x000fe2000fffe03f */
[--C-:B------:R-:W-:Y:S01]  /*16c0*/  SHF.R.S32.HI R155, RZ, 0x1f, R154.reuse ;  /* 0x0000001fff9b7819 */ /* 0x100fe2000001149a */
[----:B------:R-:W-:Y:S01]  /*16d0*/  ULOP3.LUT UR36, UR42, 0x1, URZ, 0xfc, !UPT ;  /* 0x000000012a247892 */ /* 0x000fe2000f8efc3f */
[----:B------:R-:W-:Y:S01]  /*16e0*/  LOP3.LUT R160, R158, 0x8, RZ, 0xc0, !PT ;  /* 0x000000089ea07812 */ /* 0x000fe200078ec0ff */
[----:B------:R-:W-:Y:S01]  /*16f0*/  IMAD.IADD R156, R4, 0x1, -R3 ;  /* 0x00000001049c7824 */ /* 0x000fe200078e0a03 */
[----:B------:R-:W-:Y:S01]  /*1700*/  LOP3.LUT R158, R158, 0x8, RZ, 0xc, !PT ;  /* 0x000000089e9e7812 */ /* 0x000fe200078e0cff */
[----:B------:R-:W-:Y:S01]  /*1710*/  IMAD.U32 R157, RZ, RZ, UR47 ;  /* 0x0000002fff9d7e24 */ /* 0x000fe2000f8e00ff */
[----:B------:R-:W-:Y:S01]  /*1720*/  LOP3.LUT R160, R160, 0x18, RZ, 0x3c, !PT ;  /* 0x00000018a0a07812 */ /* 0x000fe200078e3cff */
[----:B------:R-:W-:Y:S01]  /*1730*/  IMAD.WIDE R154, R9, 0x10, R154 ;  /* 0x00000010099a7825 */ /* 0x000fe200078e029a */
[----:B------:R-:W-:-:S02]  /*1740*/  USHF.L.U32 UR43, UR37, 0x1, URZ ;  /* 0x00000001252b7899 */ /* 0x000fc4000800063f */
[----:B------:R-:W-:Y:S01]  /*1750*/  UIADD3 UR48, -UR48, UR37, URZ ;  /* 0x0000002530307290 */ /* 0x000fe2000fffe13f */
[----:B------:R-:W-:Y:S01]  /*1760*/  VIADD R159, R157, UR46 ;  /* 0x0000002e9d9f7c36 */ /* 0x000fe20008000000 */
[----:B------:R-:W-:Y:S01]  /*1770*/  USEL UR49, URZ, 0x1, !UP0 ;  /* 0x000000013f317887 */ /* 0x000fe2000c000000 */
[----:B------:R-:W-:-:S11]  /*1780*/  VIADD R161, R161, UR6 ;  /* 0x00000006a1a17c36 */ /* 0x000fd60008000000 */
.L_x_293:
[----:B------:R-:W-:Y:S01]  /*1790*/  SHF.L.U32 R0, R170, 0x1f, RZ ;  /* 0x0000001faa007819 */ /* 0x000fe200000006ff */
[----:B------:R-:W-:Y:S02]  /*17a0*/  ULDC UR4, c[0x0][0x28c] ;  /* 0x0000a30000047ab9 */ /* 0x000fe40000000800 */
[----:B------:R-:W-:Y:S01]  /*17b0*/  ISETP.LT.AND P1, PT, RZ, UR4, PT ;  /* 0x00000004ff007c0c */ /* 0x000fe2000bf21270 */
[----:B------:R-:W0:Y:S02]  /*17c0*/  SYNCS.PHASECHK.TRANS64.TRYWAIT P0, [R157+UR46], R0 ;  /* 0x000000009d0075a7 */ /* 0x000e24000800016e */
[----:B01234-:R-:W-:Y:S10]  /*17d0*/  @!P0 BRA `(.L_x_18) ;  /* 0x000000a400388947 */ /* 0x01fff40003800000 */
.L_x_315:
[----:B------:R-:W-:Y:S05]  /*17e0*/  @P1 BRA `(.L_x_19) ;  /* 0x0000000000401947 */ /* 0x000fea0003800000 */
[----:B0-----:R-:W-:Y:S01]  /*17f0*/  MOV R0, 0x0 ;  /* 0x0000000000007802 */ /* 0x001fe20000000f00 */
[----:B------:R-:W-:Y:S01]  /*1800*/  ULDC.64 UR4, c[0x4][0x68] ;  /* 0x01001a0000047ab9 */ /* 0x000fe20000000a00 */
[----:B------:R-:W-:Y:S01]  /*1810*/  ULDC.64 UR6, c[0x4][0x8] ;  /* 0x0100020000067ab9 */ /* 0x000fe20000000a00 */
[----:B------:R-:W-:Y:S01]  /*1820*/  IMAD.U32 R4, RZ, RZ, UR4 ;  /* 0x00000004ff047e24 */ /* 0x000fe2000f8e00ff */
[----:B------:R0:W1:Y:S01]  /*1830*/  LDC.64 R14, c[0x4][R0] ;  /* 0x01000000000e7b82 */ /* 0x0000620000000a00 */
[----:B------:R-:W-:Y:S01]  /*1840*/  IMAD.U32 R5, RZ, RZ, UR5 ;  /* 0x00000005ff057e24 */ /* 0x000fe2000f8e00ff */
[----:B------:R-:W-:Y:S01]  /*1850*/  ULDC.64 UR4, c[0x4][0x70] ;  /* 0x01001c0000047ab9 */ /* 0x000fe20000000a00 */
[----:B------:R-:W-:Y:S02]  /*1860*/  IMAD.U32 R10, RZ, RZ, UR6 ;  /* 0x00000006ff0a7e24 */ /* 0x000fe4000f8e00ff */
[----:B------:R-:W-:Y:S02]  /*1870*/  IMAD.U32 R6, RZ, RZ, UR4 ;  /* 0x00000004ff067e24 */ /* 0x000fe4000f8e00ff */
[----:B------:R-:W-:-:S02]  /*1880*/  IMAD.U32 R7, RZ, RZ, UR5 ;  /* 0x00000005ff077e24 */ /* 0x000fc4000f8e00ff */
[----:B------:R-:W-:Y:S02]  /*1890*/  IMAD.U32 R11, RZ, RZ, UR7 ;  /* 0x00000007ff0b7e24 */ /* 0x000fe4000f8e00ff */
[----:B------:R-:W-:Y:S02]  /*18a0*/  IMAD.MOV.U32 R8, RZ, RZ, 0x1e1 ;  /* 0x000001e1ff087424 */ /* 0x000fe400078e00ff */
[----:B------:R-:W-:Y:S02]  /*18b0*/  IMAD.MOV.U32 R12, RZ, RZ, 0x1 ;  /* 0x00000001ff0c7424 */ /* 0x000fe400078e00ff */
[----:B0-----:R-:W-:-:S07]  /*18c0*/  IMAD.MOV.U32 R13, RZ, RZ, RZ ;  /* 0x000000ffff0d7224 */ /* 0x001fce00078e00ff */
[----:B------:R-:W-:-:S07]  /*18d0*/  LEPC R20, `(.L_x_19) ;  /* 0x000000001014794e */ /* 0x000fce0000000000 */
[----:B-1---5:R-:W-:Y:S05]  /*18e0*/  CALL.ABS.NOINC R14 ;  /* 0x000000000e007343 */ /* 0x022fea0003c00000 */
.L_x_19:
[----:B0-----:R-:W-:-:S05]  /*18f0*/  IMAD.U32 R0, RZ, RZ, UR36 ;  /* 0x00000024ff007e24 */ /* 0x001fca000f8e00ff */
[----:B------:R-:W-:-:S13]  /*1900*/  ISETP.NE.AND P0, PT, R0, 0x3, PT ;  /* 0x000000030000780c */ /* 0x000fda0003f05270 */
[----:B------:R-:W-:Y:S05]  /*1910*/  @!P0 BRA `(.L_x_20) ;  /* 0x0000000000048947 */ /* 0x000fea0003800000 */
[----:B------:R-:W-:Y:S01]  /*1920*/  BPT.TRAP 0x1 ;  /* 0x000000040000795c */ /* 0x000fe20000300000 */
.L_x_20:
[----:B------:R-:W-:Y:S02]  /*1930*/  IMAD.U32 R3, RZ, RZ, UR45 ;  /* 0x0000002dff037e24 */ /* 0x000fe4000f8e00ff */
[----:B------:R-:W-:-:S03]  /*1940*/  IMAD.U32 R0, RZ, RZ, UR49 ;  /* 0x00000031ff007e24 */ /* 0x000fc6000f8e00ff */
[----:B------:R-:W-:Y:S02]  /*1950*/  LEA R3, R3, UR44, 0x3 ;  /* 0x0000002c03037c11 */ /* 0x000fe4000f8e18ff */
[----:B------:R-:W-:-:S04]  /*1960*/  SHF.L.U32 R0, R0, 0x1f, RZ ;  /* 0x0000001f00007819 */ /* 0x000fc800000006ff */
[----:B------:R0:W1:Y:S01]  /*1970*/  SYNCS.PHASECHK.TRANS64.TRYWAIT P1, [R3+URZ], R0 ;  /* 0x00000000030075a7 */ /* 0x000062000802017f */
[----:B------:R-:W-:Y:S05]  /*1980*/  @!P0 BRA `(.L_x_21) ;  /* 0x0000000000048947 */ /* 0x000fea0003800000 */
[----:B------:R-:W-:Y:S01]  /*1990*/  BPT.TRAP 0x1 ;  /* 0x000000040000795c */ /* 0x000fe20000300000 */
.L_x_21:
[----:B------:R-:W-:-:S05]  /*19a0*/  IMAD.U32 R4, RZ, RZ, UR48 ;  /* 0x00000030ff047e24 */ /* 0x000fca000f8e00ff */
[----:B------:R-:W-:Y:S01]  /*19b0*/  ISETP.GE.AND P2, PT, R4, 0x1, PT ;  /* 0x000000010400780c */ /* 0x000fe20003f46270 */
[----:B-1----:R-:W-:-:S12]  /*19c0*/  @P1 BRA `(.L_x_22) ;  /* 0x0000000000081947 */ /* 0x002fd80003800000 */
[----:B------:R-:W1:Y:S02]  /*19d0*/  SYNCS.PHASECHK.TRANS64.TRYWAIT P1, [R3+URZ], R0 ;  /* 0x00000000030075a7 */ /* 0x000e64000802017f */
[----:B-1----:R-:W-:Y:S05]  /*19e0*/  @!P1 BRA `(.L_x_23) ;  /* 0x000000a000c89947 */ /* 0x002fea0003800000 */
.L_x_22:
[----:B------:R-:W-:Y:S05]  /*19f0*/  WARPSYNC.ALL ;  /* 0x0000000000007948 */ /* 0x000fea0003800000 */
[----:B------:R-:W-:Y:S01]  /*1a00*/  UIADD3 UR4, UR44, 0x180, URZ ;  /* 0x000001802c047890 */ /* 0x000fe2000fffe03f */
[----:B------:R-:W-:Y:S01]  /*1a10*/  WARPGROUP.ARRIVE ;  /* 0x00000000000079c5 */ /* 0x000fe20000000000 */
[----:B------:R-:W-:Y:S02]  /*1a20*/  UIADD3 UR5, UR44, 0x10180, URZ ;  /* 0x000101802c057890 */ /* 0x000fe4000fffe03f */
[----:B------:R-:W-:Y:S02]  /*1a30*/  USHF.R.U32.HI UR4, URZ, 0x4, UR4 ;  /* 0x000000043f047899 */ /* 0x000fe40008011604 */
[----:B------:R-:W-:-:S02]  /*1a40*/  USHF.R.U32.HI UR5, URZ, 0x4, UR5 ;  /* 0x000000043f057899 */ /* 0x000fc40008011605 */
[----:B------:R-:W-:Y:S02]  /*1a50*/  ULOP3.LUT UR4, UR4, 0x3fff, URZ, 0xc0, !UPT ;  /* 0x00003fff04047892 */ /* 0x000fe4000f8ec03f */
[----:B------:R-:W-:Y:S02]  /*1a60*/  ULOP3.LUT UR5, UR5, 0x3fff, URZ, 0xc0, !UPT ;  /* 0x00003fff05057892 */ /* 0x000fe4000f8ec03f */
[----:B------:R-:W-:Y:S02]  /*1a70*/  ULOP3.LUT UR8, UR4, 0x10000, URZ, 0xfc, !UPT ;  /* 0x0001000004087892 */ /* 0x000fe4000f8efc3f */
[----:B------:R-:W-:Y:S02]  /*1a80*/  ULOP3.LUT UR9, UR5, 0x10000, URZ, 0xfc, !UPT ;  /* 0x0001000005097892 */ /* 0x000fe4000f8efc3f */
[----:B------:R-:W-:Y:S02]  /*1a90*/  ULEA UR11, UR45, UR8, 0xa ;  /* 0x000000082d0b7291 */ /* 0x000fe4000f8e503f */
[----:B------:R-:W-:Y:S01]  /*1aa0*/  ULEA UR10, UR45, UR9, 0xc ;  /* 0x000000092d0a7291 */ /* 0x000fe2000f8e603f */
[----:B------:R-:W-:Y:S01]  /*1ab0*/  UMOV UR5, 0x40000040 ;  /* 0x4000004000057882 */ /* 0x000fe20000000000 */
[----:B------:R-:W-:-:S03]  /*1ac0*/  UMOV UR7, 0x40000040 ;  /* 0x4000004000077882 */ /* 0x000fc60000000000 */
[----:B------:R-:W-:Y:S02]  /*1ad0*/  UMOV UR4, UR11 ;  /* 0x0000000b00047c82 */ /* 0x000fe40008000000 */
[----:B------:R-:W-:Y:S02]  /*1ae0*/  UMOV UR6, UR10 ;  /* 0x0000000a00067c82 */ /* 0x000fe40008000000 */
[----:B------:R-:W-:Y:S01]  /*1af0*/  HGMMA.64x256x16.F32 R24, gdesc[UR4], RZ, !UPT, gsb0 ;  /* 0x03e00000041879f0 */ /* 0x000fe2000c0008ff */
[----:B------:R-:W-:Y:S02]  /*1b00*/  UIADD3 UR4, UR11, 0x2, URZ ;  /* 0x000000020b047890 */ /* 0x000fe4000fffe03f */
[----:B------:R-:W-:Y:S01]  /*1b10*/  UIADD3 UR6, UR10, 0x2, URZ ;  /* 0x000000020a067890 */ /* 0x000fe2000fffe03f */
[----:B------:R-:W-:Y:S01]  /*1b20*/  UMOV UR5, 0x40000040 ;  /* 0x4000004000057882 */ /* 0x000fe20000000000 */
[----:B------:R-:W-:Y:S01]  /*1b30*/  UMOV UR7, 0x40000040 ;  /* 0x4000004000077882 */ /* 0x000fe20000000000 */
[----:B------:R-:W-:-:S02]  /*1b40*/  WARPGROUP.DEPBAR.LE gsb0, 0x0 ;  /* 0x00008000000079c5 */ /* 0x000fc40000010000 */
[----:B------:R-:W-:-:S15]  /*1b50*/  WARPGROUP.ARRIVE ;  /* 0x00000000000079c5 */ /* 0x000fde0000000000 */
[----:B------:R-:W-:-:S05]  /*1b60*/  NOP ;  /* 0x0000000000007918 */ /* 0x000fca0000000000 */
[----:B------:R-:W-:Y:S01]  /*1b70*/  HGMMA.64x256x16.F32 R24, gdesc[UR4], R24, gsb0 ;  /* 0x03e00000041879f0 */ /* 0x000fe20008000818 */
[----:B------:R-:W-:Y:S02]  /*1b80*/  UIADD3 UR4, UR11, 0x4, URZ ;  /* 0x000000040b047890 */ /* 0x000fe4000fffe03f */
[----:B------:R-:W-:Y:S01]  /*1b90*/  UIADD3 UR6, UR10, 0x4, URZ ;  /* 0x000000040a067890 */ /* 0x000fe2000fffe03f */
[----:B------:R-:W-:Y:S01]  /*1ba0*/  UMOV UR5, 0x40000040 ;  /* 0x4000004000057882 */ /* 0x000fe20000000000 */
[----:B------:R-:W-:Y:S01]  /*1bb0*/  UMOV UR7, 0x40000040 ;  /* 0x4000004000077882 */ /* 0x000fe20000000000 */
[----:B------:R-:W-:Y:S02]  /*1bc0*/  WARPGROUP.DEPBAR.LE gsb0, 0x0 ;  /* 0x00008000000079c5 */ /* 0x000fe40000010000 */
        /* <DEDUP_REMOVED lines=42> */
[----:B------:R-:W-:Y:S03]  /*1e70*/  HGMMA.64x256x16.F32 R24, gdesc[UR4], R24, gsb0 ;  /* 0x03e00000041879f0 */ /* 0x000fe60008000818 */
[----:B------:R-:W-:Y:S02]  /*1e80*/  WARPGROUP.DEPBAR.LE gsb0, 0x0 ;  /* 0x00008000000079c5 */ /* 0x000fe40000010000 */
[----:B------:R-:W-:Y:S05]  /*1e90*/  @!P2 BRA `(.L_x_24) ;  /* 0x0000000400a4a947 */ /* 0x000fea0003800000 */
[----:B------:R-:W-:Y:S01]  /*1ea0*/  UIADD3 UR10, UR45, 0x1, URZ ;  /* 0x000000012d0a7890 */ /* 0x000fe2000fffe03f */
[----:B01----:R-:W-:Y:S02]  /*1eb0*/  IMAD.U32 R0, RZ, RZ, UR48 ;  /* 0x00000030ff007e24 */ /* 0x003fe4000f8e00ff */
[----:B------:R-:W-:Y:S01]  /*1ec0*/  IMAD.U32 R3, RZ, RZ, UR45 ;  /* 0x0000002dff037e24 */ /* 0x000fe2000f8e00ff */
[----:B------:R-:W-:-:S04]  /*1ed0*/  UISETP.NE.AND UP0, UPT, UR10, 0x4, UPT ;  /* 0x000000040a00788c */ /* 0x000fc8000bf05270 */
[----:B------:R-:W-:Y:S02]  /*1ee0*/  USEL UR4, URZ, 0x1, UP0 ;  /* 0x000000013f047887 */ /* 0x000fe40008000000 */
[----:B------:R-:W-:Y:S02]  /*1ef0*/  USEL UR10, UR10, URZ, UP0 ;  /* 0x0000003f0a0a7287 */ /* 0x000fe40008000000 */
[----:B------:R-:W-:-:S06]  /*1f00*/  ULOP3.LUT UR4, UR49, UR4, URZ, 0x3c, !UPT ;  /* 0x0000000431047292 */ /* 0x000fcc000f8e3c3f */
[----:B------:R-:W-:-:S07]  /*1f10*/  IMAD.U32 R6, RZ, RZ, UR4 ;  /* 0x00000004ff067e24 */ /* 0x000fce000f8e00ff */
.L_x_31:
[----:B------:R-:W-:Y:S05]  /*1f20*/  @!P0 BRA `(.L_x_25) ;  /* 0x0000000000048947 */ /* 0x000fea0003800000 */
[----:B------:R-:W-:Y:S01]  /*1f30*/  BPT.TRAP 0x1 ;  /* 0x000000040000795c */ /* 0x000fe20000300000 */
.L_x_25:
[----:B------:R-:W-:Y:S01]  /*1f40*/  ULEA UR4, UR10, UR44, 0x3 ;  /* 0x0000002c0a047291 */ /* 0x000fe2000f8e183f */
[----:B------:R-:W-:-:S08]  /*1f50*/  SHF.L.U32 R4, R6, 0x1f, RZ ;  /* 0x0000001f06047819 */ /* 0x000fd000000006ff */
[----:B------:R0:W1:Y:S01]  /*1f60*/  SYNCS.PHASECHK.TRANS64.TRYWAIT P1, [UR4], R4 ;  /* 0x00000004ff0075a7 */ /* 0x0000620008020144 */
[----:B------:R-:W-:Y:S05]  /*1f70*/  @!P0 BRA `(.L_x_26) ;  /* 0x0000000000048947 */ /* 0x000fea0003800000 */
[----:B------:R-:W-:Y:S01]  /*1f80*/  BPT.TRAP 0x1 ;  /* 0x000000040000795c */ /* 0x000fe20000300000 */
.L_x_26:
[----:B-1----:R-:W-:Y:S05]  /*1f90*/  @P1 BRA `(.L_x_27) ;  /* 0x0000000000081947 */ /* 0x002fea0003800000 */
[----:B------:R-:W1:Y:S02]  /*1fa0*/  SYNCS.PHASECHK.TRANS64.TRYWAIT P1, [UR4], R4 ;  /* 0x00000004ff0075a7 */ /* 0x000e640008020144 */
[----:B-1----:R-:W-:Y:S05]  /*1fb0*/  @!P1 BRA `(.L_x_28) ;  /* 0x0000009c00689947 */ /* 0x002fea0003800000 */
.L_x_27:
[----:B------:R-:W-:Y:S01]  /*1fc0*/  ULEA UR12, UR10, UR8, 0xa ;  /* 0x000000080a0c7291 */ /* 0x000fe2000f8e503f */
[----:B------:R-:W-:Y:S01]  /*1fd0*/  WARPGROUP.ARRIVE ;  /* 0x00000000000079c5 */ /* 0x000fe20000000000 */
[----:B------:R-:W-:Y:S01]  /*1fe0*/  ULEA UR11, UR10, UR9, 0xc ;  /* 0x000000090a0b7291 */ /* 0x000fe2000f8e603f */
[----:B------:R-:W-:Y:S01]  /*1ff0*/  UMOV UR5, 0x40000040 ;  /* 0x4000004000057882 */ /* 0x000fe20000000000 */
[----:B------:R-:W-:-:S03]  /*2000*/  UMOV UR7, 0x40000040 ;  /* 0x4000004000077882 */ /* 0x000fc60000000000 */
[----:B------:R-:W-:Y:S02]  /*2010*/  UMOV UR4, UR12 ;  /* 0x0000000c00047c82 */ /* 0x000fe40008000000 */
[----:B------:R-:W-:Y:S02]  /*2020*/  UMOV UR6, UR11 ;  /* 0x0000000b00067c82 */ /* 0x000fe40008000000 */
[----:B------:R-:W-:Y:S01]  /*2030*/  HGMMA.64x256x16.F32 R24, gdesc[UR4], R24, gsb0 ;  /* 0x03e00000041879f0 */ /* 0x000fe20008000818 */
        /* <DEDUP_REMOVED lines=58> */
[----:B------:R-:W-:Y:S01]  /*23e0*/  BPT.TRAP 0x1 ;  /* 0x000000040000795c */ /* 0x000fe20000300000 */
.L_x_29:
[----:B------:R-:W-:Y:S01]  /*23f0*/  ISETP.NE.AND P1, PT, R152, RZ, PT ;  /* 0x000000ff9800720c */ /* 0x000fe20003f25270 */
[----:B------:R-:W-:-:S12]  /*2400*/  UISETP.GT.U32.AND UP0, UPT, UR42, 0x1, UPT ;  /* 0x000000012a00788c */ /* 0x000fd8000bf04070 */
[----:B01----:R-:W-:-:S05]  /*2410*/  @P1 LEA R4, R3, UR44, 0x3 ;  /* 0x0000002c03041c11 */ /* 0x003fca000f8e18ff */
[----:B------:R-:W-:-:S05]  /*2420*/  @P1 VIADD R4, R4, 0x20 ;  /* 0x0000002004041836 */ /* 0x000fca0000000000 */
[----:B------:R-:W-:-:S04]  /*2430*/  @P1 PRMT R4, R153, 0x654, R4 ;  /* 0x0000065499041816 */ /* 0x000fc80000000004 */
[----:B------:R0:W-:Y:S01]  /*2440*/  @P1 SYNCS.ARRIVE.TRANS64.RED.A1T0 RZ, [R4+URZ], RZ ;  /* 0x000000ff04ff19a7 */ /* 0x0001e2000810043f */
[----:B------:R-:W-:-:S13]  /*2450*/  PLOP3.LUT P1, PT, PT, PT, UP0, 0x80, 0x0 ;  /* 0x000000000000781c */ /* 0x000fda0003f2f008 */
[----:B0-----:R-:W-:Y:S05]  /*2460*/  @P1 BRA `(.L_x_30) ;  /* 0x0000000000041947 */ /* 0x001fea0003800000 */
[----:B------:R-:W-:Y:S01]  /*2470*/  BPT.TRAP 0x1 ;  /* 0x000000040000795c */ /* 0x000fe20000300000 */
.L_x_30:
[----:B------:R-:W-:Y:S01]  /*2480*/  UIADD3 UR10, UR10, 0x1, URZ ;  /* 0x000000010a0a7890 */ /* 0x000fe2000fffe03f */
[C---:B------:R-:W-:Y:S01]  /*2490*/  ISETP.GT.AND P2, PT, R0.reuse, 0x1, PT ;  /* 0x000000010000780c */ /* 0x040fe20003f44270 */
[----:B------:R-:W-:Y:S02]  /*24a0*/  VIADD R3, R3, 0x1 ;  /* 0x0000000103037836 */ /* 0x000fe40000000000 */
[----:B------:R-:W-:Y:S01]  /*24b0*/  UISETP.NE.AND UP0, UPT, UR10, 0x4, UPT ;  /* 0x000000040a00788c */ /* 0x000fe2000bf05270 */
[----:B------:R-:W-:Y:S02]  /*24c0*/  VIADD R0, R0, 0xffffffff ;  /* 0xffffffff00007836 */ /* 0x000fe40000000000 */
[C---:B------:R-:W-:Y:S01]  /*24d0*/  ISETP.NE.AND P1, PT, R3.reuse, 0x4, PT ;  /* 0x000000040300780c */ /* 0x040fe20003f25270 */
[----:B------:R-:W-:Y:S02]  /*24e0*/  USEL UR4, URZ, 0x1, UP0 ;  /* 0x000000013f047887 */ /* 0x000fe40008000000 */
[----:B------:R-:W-:Y:S01]  /*24f0*/  USEL UR10, UR10, URZ, UP0 ;  /* 0x0000003f0a0a7287 */ /* 0x000fe20008000000 */
[----:B------:R-:W-:-:S03]  /*2500*/  SEL R3, R3, RZ, P1 ;  /* 0x000000ff03037207 */ /* 0x000fc60000800000 */
[----:B------:R-:W-:Y:S01]  /*2510*/  LOP3.LUT R6, R6, UR4, RZ, 0x3c, !PT ;  /* 0x0000000406067c12 */ /* 0x000fe2000f8e3cff */
[----:B------:R-:W-:Y:S07]  /*2520*/  @P2 BRA `(.L_x_31) ;  /* 0xfffffff8007c2947 */ /* 0x000fee000383ffff */
.L_x_24:
[----:B01----:R-:W0:Y:S01]  /*2530*/  LDC R0, c[0x0][0x28c] ;  /* 0x0000a300ff007b82 */ /* 0x003e220000000800 */
[----:B------:R1:W-:Y:S01]  /*2540*/  SYNCS.ARRIVE.TRANS64.A1T0 RZ, [R158+UR47], RZ ;  /* 0x000000ff9eff79a7 */ /* 0x0003e2000810002f */
[----:B0-----:R-:W-:-:S13]  /*2550*/  ISETP.GE.AND P1, PT, R0, 0x1, PT ;  /* 0x000000010000780c */ /* 0x001fda0003f26270 */
[----:B-1----:R-:W-:Y:S05]  /*2560*/  @!P1 BRA `(.L_x_32) ;  /* 0x0000000000409947 */ /* 0x002fea0003800000 */
[----:B------:R-:W-:Y:S05]  /*2570*/  @!P0 BRA `(.L_x_33) ;  /* 0x0000000000048947 */ /* 0x000fea0003800000 */
[----:B------:R-:W-:Y:S01]  /*2580*/  BPT.TRAP 0x1 ;  /* 0x000000040000795c */ /* 0x000fe20000300000 */
.L_x_33:
[----:B------:R-:W-:Y:S01]  /*2590*/  ISETP.NE.AND P0, PT, R152, RZ, PT ;  /* 0x000000ff9800720c */ /* 0x000fe20003f05270 */
[----:B------:R-:W-:-:S12]  /*25a0*/  IMAD.U32 R3, RZ, RZ, UR44 ;  /* 0x0000002cff037e24 */ /* 0x000fd8000f8e00ff */
[----:B------:R-:W-:-:S05]  /*25b0*/  VOTEU.ANY UP0, P0 ;  /* 0x00000000003f7886 */ /* 0x000fca0000000100 */
[----:B------:R-:W-:Y:S02]  /*25c0*/  @UP0 UIADD3 UR4, UR48, UR45, URZ ;  /* 0x0000002d30040290 */ /* 0x000fe4000fffe03f */
[----:B------:R-:W-:-:S04]  /*25d0*/  UISETP.GT.U32.AND UP0, UPT, UR42, 0x1, UPT ;  /* 0x000000012a00788c */ /* 0x000fc8000bf04070 */
[----:B------:R-:W-:-:S04]  /*25e0*/  IMAD.U32 R0, RZ, RZ, UR4 ;  /* 0x00000004ff007e24 */ /* 0x000fc8000f8e00ff */
[----:B------:R-:W-:-:S05]  /*25f0*/  @P0 IMAD.SHL.U32 R0, R0, 0x8, RZ ;  /* 0x0000000800000824 */ /* 0x000fca00078e00ff */
[----:B------:R-:W-:-:S04]  /*2600*/  @P0 LOP3.LUT R0, R0, 0x18, RZ, 0xc0, !PT ;  /* 0x0000001800000812 */ /* 0x000fc800078ec0ff */
[----:B------:R-:W-:-:S04]  /*2610*/  @P0 IADD3 R0, R3, 0x20, R0 ;  /* 0x0000002003000810 */ /* 0x000fc80007ffe000 */
[----:B------:R-:W-:-:S04]  /*2620*/  @P0 PRMT R0, R153, 0x654, R0 ;  /* 0x0000065499000816 */ /* 0x000fc80000000000 */
[----:B------:R0:W-:Y:S01]  /*2630*/  @P0 SYNCS.ARRIVE.TRANS64.RED.A1T0 RZ, [R0+URZ], RZ ;  /* 0x000000ff00ff09a7 */ /* 0x0001e2000810043f */
[----:B------:R-:W-:-:S13]  /*2640*/  PLOP3.LUT P0, PT, PT, PT, UP0, 0x80, 0x0 ;  /* 0x000000000000781c */ /* 0x000fda0003f0f008 */
[----:B0-----:R-:W-:Y:S05]  /*2650*/  @P0 BRA `(.L_x_32) ;  /* 0x0000000000040947 */ /* 0x001fea0003800000 */
[----:B------:R-:W-:Y:S01]  /*2660*/  BPT.TRAP 0x1 ;  /* 0x000000040000795c */ /* 0x000fe20000300000 */
.L_x_32:
[----:B------:R-:W-:Y:S01]  /*2670*/  SHF.L.U32 R0, R170, 0x1f, RZ ;  /* 0x0000001faa007819 */ /* 0x000fe200000006ff */
[----:B------:R-:W-:Y:S01]  /*2680*/  UIADD3 UR45, UR43, UR45, URZ ;  /* 0x0000002d2b2d7290 */ /* 0x000fe2000fffe03f */
[----:B------:R-:W0:Y:S01]  /*2690*/  LDC R7, c[0x0][0x288] ;  /* 0x0000a200ff077b82 */ /* 0x000e220000000800 */
[----:B------:R-:W-:Y:S02]  /*26a0*/  IMAD.SHL.U32 R8, R156, 0x2, RZ ;  /* 0x000000029c087824 */ /* 0x000fe400078e00ff */
[----:B------:R-:W-:Y:S02]  /*26b0*/  USHF.R.U32.HI UR4, URZ, 0x2, UR45 ;  /* 0x000000023f047899 */ /* 0x000fe4000801162d */
[----:B------:R-:W-:Y:S01]  /*26c0*/  UISETP.GT.U32.AND UP0, UPT, UR45, 0x3, UPT ;  /* 0x000000032d00788c */ /* 0x000fe2000bf04070 */
[----:B------:R-:W-:Y:S01]  /*26d0*/  SHF.R.S32.HI R9, RZ, 0x1f, R8 ;  /* 0x0000001fff097819 */ /* 0x000fe20000011408 */
[----:B------:R-:W-:Y:S01]  /*26e0*/  ULOP3.LUT UR4, UR4, 0x1, URZ, 0xc0, !UPT ;  /* 0x0000000104047892 */ /* 0x000fe2000f8ec03f */
[----:B------:R-:W1:Y:S01]  /*26f0*/  SYNCS.PHASECHK.TRANS64.TRYWAIT P0, [R157+UR46+0x10], R0 ;  /* 0x000010009d0075a7 */ /* 0x000e62000800016e */
[----:B------:R-:W-:-:S02]  /*2700*/  UISETP.LT.U32.AND UP0, UPT, UR43, 0x4, UP0 ;  /* 0x000000042b00788c */ /* 0x000fc40008701070 */
[----:B------:R-:W-:Y:S02]  /*2710*/  UISETP.NE.U32.AND UP1, UPT, UR4, 0x1, UPT ;  /* 0x000000010400788c */ /* 0x000fe4000bf25070 */
[----:B------:R-:W-:Y:S02]  /*2720*/  USEL UR5, URZ, 0x1, !UP0 ;  /* 0x000000013f057887 */ /* 0x000fe4000c000000 */
[----:B------:R-:W-:Y:S02]  /*2730*/  UISETP.GT.U32.AND UP1, UPT, UR43, 0x3, !UP1 ;  /* 0x000000032b00788c */ /* 0x000fe4000cf24070 */
[----:B------:R-:W-:Y:S02]  /*2740*/  ULOP3.LUT UR45, UR45, 0x3, URZ, 0xc0, !UPT ;  /* 0x000000032d2d7892 */ /* 0x000fe4000f8ec03f */
[----:B------:R-:W-:-:S04]  /*2750*/  USEL UR4, URZ, 0x1, !UP1 ;  /* 0x000000013f047887 */ /* 0x000fc8000c800000 */
[----:B------:R-:W-:Y:S01]  /*2760*/  ULOP3.LUT UR49, UR4, UR49, UR5, 0x96, !UPT ;  /* 0x0000003104317292 */ /* 0x000fe2000f8e9605 */
[----:B01----:R-:W-:Y:S11]  /*2770*/  @!P0 BRA `(.L_x_34) ;  /* 0x0000009400908947 */ /* 0x003ff60003800000 */
.L_x_316:
[----:B------:R-:W-:Y:S01]  /*2780*/  IMAD.SHL.U32 R4, R18, 0x40, RZ ;  /* 0x0000004012047824 */ /* 0x000fe200078e00ff */
[----:B------:R-:W-:Y:S01]  /*2790*/  ULDC UR6, c[0x0][0x284] ;  /* 0x0000a10000067ab9 */ /* 0x000fe20000000800 */
[----:B------:R-:W-:Y:S01]  /*27a0*/  IMAD.SHL.U32 R12, R2, 0x100, RZ ;  /* 0x00000100020c7824 */ /* 0x000fe200078e00ff */
[----:B------:R-:W-:Y:S01]  /*27b0*/  SHF.R.S32.HI R165, RZ, 0x1f, R19 ;  /* 0x0000001fffa57819 */ /* 0x000fe20000011413 */
[----:B------:R-:W-:Y:S01]  /*27c0*/  ULDC.64 UR4, c[0x0][0x5d0] ;  /* 0x0001740000047ab9 */ /* 0x000fe20000000a00 */
[----:B------:R-:W-:Y:S01]  /*27d0*/  ISETP.GE.AND P0, PT, R4, UR6, PT ;  /* 0x0000000604007c0c */ /* 0x000fe2000bf06270 */
[----:B------:R-:W-:Y:S01]  /*27e0*/  IMAD.WIDE.U32 R2, R19, UR4, R8 ;  /* 0x0000000413027c25 */ /* 0x000fe2000f8e0008 */
[----:B------:R-:W-:Y:S02]  /*27f0*/  SHF.R.S32.HI R13, RZ, 0x1f, R12 ;  /* 0x0000001fff0d7819 */ /* 0x000fe4000001140c */
[C---:B------:R-:W-:Y:S01]  /*2800*/  ISETP.GE.OR P0, PT, R12.reuse, R7, P0 ;  /* 0x000000070c00720c */ /* 0x040fe20000706670 */
[----:B0-----:R-:W-:Y:S01]  /*2810*/  IMAD R0, R165, UR4, RZ ;  /* 0x00000004a5007c24 */ /* 0x001fe2000f8e02ff */
[----:B------:R-:W-:-:S03]  /*2820*/  IADD3 R2, P1, R12, R2, RZ ;  /* 0x000000020c027210 */ /* 0x000fc60007f3e0ff */
[----:B------:R-:W-:-:S05]  /*2830*/  IMAD R5, R19, UR5, R0 ;  /* 0x0000000513057c24 */ /* 0x000fca000f8e0200 */
[----:B------:R-:W-:-:S03]  /*2840*/  IADD3.X R3, R13, R3, R5, P1, !PT ;  /* 0x000000030d037210 */ /* 0x000fc60000ffe405 */
[----:B------:R-:W-:Y:S05]  /*2850*/  @P0 BRA `(.L_x_35) ;  /* 0x0000007c00040947 */ /* 0x000fea0003800000 */
[----:B------:R-:W0:Y:S01]  /*2860*/  LDC.64 R10, c[0x0][0x5c8] ;  /* 0x00017200ff0a7b82 */ /* 0x000e220000000a00 */
[----:B-----5:R-:W-:Y:S01]  /*2870*/  FSETP.NEU.AND P0, PT, R22, RZ, PT ;  /* 0x000000ff1600720b */ /* 0x020fe20003f0d000 */
[----:B------:R-:W-:Y:S01]  /*2880*/  IMAD R5, R156, -0x2, R7 ;  /* 0xfffffffe9c057824 */ /* 0x000fe200078e0207 */
[----:B------:R-:W-:Y:S01]  /*2890*/  BSSY B0, `(.L_x_35) ;  /* 0x00007bd000007945 */ /* 0x000fe20003800000 */
[----:B------:R-:W-:-:S04]  /*28a0*/  IMAD.WIDE R162, R18, 0x40, R154 ;  /* 0x0000004012a27825 */ /* 0x000fc800078e029a */
[----:B------:R-:W-:Y:S02]  /*28b0*/  IMAD.IADD R0, R5, 0x1, -R12 ;  /* 0x0000000105007824 */ /* 0x000fe400078e0a0c */
[----:B------:R-:W-:-:S03]  /*28c0*/  IMAD.IADD R4, R161, 0x1, -R4 ;  /* 0x00000001a1047824 */ /* 0x000fc600078e0a04 */
[----:B------:R-:W-:-:S04]  /*28d0*/  ISETP.GT.AND P2, PT, R0, RZ, PT ;  /* 0x000000ff0000720c */ /* 0x000fc80003f44270 */
[----:B------:R-:W-:Y:S01]  /*28e0*/  ISETP.GT.AND P1, PT, R4, RZ, P2 ;  /* 0x000000ff0400720c */ /* 0x000fe20001724270 */
[-C--:B0-----:R-:W-:Y:S02]  /*28f0*/  IMAD R5, R163, R10.reuse, RZ ;  /* 0x0000000aa3057224 */ /* 0x081fe400078e02ff */
[----:B------:R-:W-:-:S04]  /*2900*/  IMAD.WIDE.U32 R172, R162, R10, R2 ;  /* 0x0000000aa2ac7225 */ /* 0x000fc800078e0002 */
[----:B------:R-:W-:-:S04]  /*2910*/  IMAD R5, R162, R11, R5 ;  /* 0x0000000ba2057224 */ /* 0x000fc800078e0205 */
[----:B------:R-:W-:Y:S01]  /*2920*/  IMAD.IADD R175, R173, 0x1, R5 ;  /* 0x00000001adaf7824 */ /* 0x000fe200078e0205 */
[----:B------:R-:W-:Y:S06]  /*2930*/  @!P0 BRA `(.L_x_36) ;  /* 0x0000005400a08947 */ /* 0x000fec0003800000 */
[----:B------:R-:W0:Y:S01]  /*2940*/  LDC.64 R20, c[0x0][0x5b8] ;  /* 0x00016e00ff147b82 */ /* 0x000e220000000a00 */
[----:B------:R-:W-:-:S07]  /*2950*/  ULDC.64 UR4, c[0x0][0x5c0] ;  /* 0x0001700000047ab9 */ /* 0x000fce0000000a00 */
[----:B------:R-:W1:Y:S08]  /*2960*/  LDC.64 R166, c[0x0][0x5b0] ;  /* 0x00016c00ffa67b82 */ /* 0x000e700000000a00 */
[----:B------:R-:W2:Y:S01]  /*2970*/  LDC.64 R14, c[0x0][0x5a8] ;  /* 0x00016a00ff0e7b82 */ /* 0x000ea20000000a00 */
[-C--:B0-----:R-:W-:Y:S02]  /*2980*/  IMAD R6, R165, R20.reuse, RZ ;  /* 0x00000014a5067224 */ /* 0x081fe400078e02ff */
[----:B------:R-:W-:-:S04]  /*2990*/  IMAD.WIDE.U32 R2, R19, R20, R8 ;  /* 0x0000001413027225 */ /* 0x000fc800078e0008 */
[----:B------:R-:W-:Y:S01]  /*29a0*/  IMAD R171, R19, R21, R6 ;  /* 0x0000001513ab7224 */ /* 0x000fe200078e0206 */
[----:B------:R-:W-:Y:S01]  /*29b0*/  IADD3 R164, P0, R12, R2, RZ ;  /* 0x000000020ca47210 */ /* 0x000fe20007f1e0ff */
[----:B-1----:R-:W-:-:S03]  /*29c0*/  IMAD R2, R163, R166, RZ ;  /* 0x000000a6a3027224 */ /* 0x002fc600078e02ff */
[----:B------:R-:W-:Y:S01]  /*29d0*/  IADD3.X R165, R13, R3, R171, P0, !PT ;  /* 0x000000030da57210 */ /* 0x000fe200007fe4ab */
[C---:B------:R-:W-:Y:S02]  /*29e0*/  IMAD R173, R162.reuse, R167, R2 ;  /* 0x000000a7a2ad7224 */ /* 0x040fe400078e0202 */
[----:B------:R-:W-:-:S04]  /*29f0*/  IMAD.WIDE.U32 R2, R162, R166, R164 ;  /* 0x000000a6a2027225 */ /* 0x000fc800078e00a4 */
[----:B------:R-:W-:Y:S01]  /*2a00*/  IMAD.IADD R3, R3, 0x1, R173 ;  /* 0x0000000103037824 */ /* 0x000fe200078e02ad */
[----:B--2---:R-:W-:-:S04]  /*2a10*/  LEA R6, P0, R2, R14, 0x1 ;  /* 0x0000000e02067211 */ /* 0x004fc800078008ff */
[----:B------:R-:W-:-:S05]  /*2a20*/  LEA.HI.X R7, R2, R15, R3, 0x1, P0 ;  /* 0x0000000f02077211 */ /* 0x000fca00000f0c03 */
[----:B------:R0:W2:Y:S01]  /*2a30*/  @P1 LDG.E.LTC128B.U16 R5, desc[UR50][R6.64] ;  /* 0x0000003206051981 */ /* 0x0000a2000c1e1520 */
[----:B------:R-:W-:Y:S01]  /*2a40*/  IMAD.WIDE.U32 R2, R162, R166, R12 ;  /* 0x000000a6a2027225 */ /* 0x000fe200078e000c */
[----:B------:R-:W-:Y:S02]  /*2a50*/  BSSY B1, `(.L_x_37) ;  /* 0x0000014000017945 */ /* 0x000fe40003800000 */
[----:B------:R-:W-:-:S04]  /*2a60*/  IADD3 R168, P0, R8, R2, RZ ;  /* 0x0000000208a87210 */ /* 0x000fc80007f1e0ff */
[----:B------:R-:W-:Y:S02]  /*2a70*/  IADD3.X R169, R9, R173, R3, P0, !PT ;  /* 0x000000ad09a97210 */ /* 0x000fe400007fe403 */
[----:B------:R-:W-:Y:S01]  /*2a80*/  LEA R2, P0, R172, UR4, 0x1 ;  /* 0x00000004ac027c11 */ /* 0x000fe2000f8008ff */
[----:B------:R-:W-:-:S03]  /*2a90*/  IMAD.WIDE.U32 R168, R19, R20, R168 ;  /* 0x0000001413a87225 */ /* 0x000fc600078e00a8 */
[----:B------:R-:W-:Y:S02]  /*2aa0*/  LEA.HI.X R3, R172, UR5, R175, 0x1, P0 ;  /* 0x00000005ac037c11 */ /* 0x000fe400080f0caf */
[----:B------:R-:W-:Y:S01]  /*2ab0*/  ISETP.GT.AND P0, PT, R0, 0x1, PT ;  /* 0x000000010000780c */ /* 0x000fe20003f04270 */
[----:B0-----:R-:W-:Y:S01]  /*2ac0*/  IMAD.IADD R7, R171, 0x1, R169 ;  /* 0x00000001ab077824 */ /* 0x001fe200078e02a9 */
[----:B------:R-:W-:Y:S02]  /*2ad0*/  LEA R6, P4, R168, R14, 0x1 ;  /* 0x0000000ea8067211 */ /* 0x000fe400078808ff */
[----:B------:R-:W-:Y:S02]  /*2ae0*/  ISETP.GT.AND P3, PT, R4, RZ, P0 ;  /* 0x000000ff0400720c */ /* 0x000fe40000764270 */
[----:B------:R-:W-:Y:S01]  /*2af0*/  LEA.HI.X R7, R168, R15, R7, 0x1, P4 ;  /* 0x0000000fa8077211 */ /* 0x000fe200020f0c07 */
[C---:B------:R-:W-:Y:S01]  /*2b00*/  IMAD.SHL.U32 R168, R166.reuse, 0x8, RZ ;  /* 0x00000008a6a87824 */ /* 0x040fe200078e00ff */
[----:B------:R-:W-:Y:S01]  /*2b10*/  SHF.L.U64.HI R169, R166, 0x3, R167 ;  /* 0x00000003a6a97819 */ /* 0x000fe200000102a7 */
[----:B--2---:R-:W-:-:S05]  /*2b20*/  HADD2.F32 R21, -RZ, R5.H0_H0 ;  /* 0x20000005ff157230 */ /* 0x004fca0000004100 */
[----:B------:R-:W-:-:S04]  /*2b30*/  FMUL R21, R21, R22 ;  /* 0x0000001615157220 */ /* 0x000fc80000400000 */
[----:B------:R-:W-:-:S05]  /*2b40*/  FFMA R21, R24, R23, R21 ;  /* 0x0000001718157223 */ /* 0x000fca0000000015 */
[----:B------:R-:W-:-:S05]  /*2b50*/  F2FP.F16.F32.PACK_AB R21, RZ, R21 ;  /* 0x00000015ff15723e */ /* 0x000fca00000000ff */
[----:B------:R0:W-:Y:S01]  /*2b60*/  @P1 STG.E.U16 desc[UR50][R2.64], R21 ;  /* 0x0000001502001986 */ /* 0x0001e2000c101532 */
[----:B------:R-:W-:Y:S05]  /*2b70*/  @!P3 BRA `(.L_x_38) ;  /* 0x000000000004b947 */ /* 0x000fea0003800000 */
[----:B------:R1:W5:Y:S02]  /*2b80*/  LDG.E.LTC128B.U16 R5, desc[UR50][R6.64+0x2] ;  /* 0x0000023206057981 */ /* 0x000364000c1e1520 */
.L_x_38:
[----:B------:R-:W-:Y:S05]  /*2b90*/  BSYNC B1 ;  /* 0x0000000000017941 */ /* 0x000fea0003800000 */
.L_x_37:
[----:B0----5:R-:W-:Y:S01]  /*2ba0*/  HADD2.F32 R21, -RZ, R5.H0_H0 ;  /* 0x20000005ff157230 */ /* 0x021fe20000004100 */
[----:B------:R-:W-:Y:S01]  /*2bb0*/  ISETP.GT.AND P2, PT, R4, 0x8, P2 ;  /* 0x000000080400780c */ /* 0x000fe20001744270 */
[----:B------:R-:W-:-:S04]  /*2bc0*/  IMAD.WIDE.U32 R168, R162, R166, R168 ;  /* 0x000000a6a2a87225 */ /* 0x000fc800078e00a8 */
[----:B------:R-:W-:Y:S01]  /*2bd0*/  FMUL R18, R21, R22 ;  /* 0x0000001615127220 */ /* 0x000fe20000400000 */
[----:B------:R-:W-:Y:S01]  /*2be0*/  IMAD.IADD R173, R173, 0x1, R169 ;  /* 0x00000001adad7824 */ /* 0x000fe200078e02a9 */
[----:B------:R-:W-:Y:S02]  /*2bf0*/  IADD3 R21, P1, R164, R168, RZ ;  /* 0x000000a8a4157210 */ /* 0x000fe40007f3e0ff */
[----:B------:R-:W-:-:S03]  /*2c00*/  FFMA R18, R25, R23, R18 ;  /* 0x0000001719127223 */ /* 0x000fc60000000012 */
[----:B------:R-:W-:Y:S01]  /*2c10*/  IMAD.X R164, R173, 0x1, R165, P1 ;  /* 0x00000001ada47824 */ /* 0x000fe200008e06a5 */
[C---:B------:R-:W-:Y:S02]  /*2c20*/  LEA R24, P1, R21.reuse, R14, 0x1 ;  /* 0x0000000e15187211 */ /* 0x040fe400078208ff */
[----:B------:R-:W-:Y:S02]  /*2c30*/  F2FP.F16.F32.PACK_AB R18, RZ, R18 ;  /* 0x00000012ff12723e */ /* 0x000fe400000000ff */
[----:B------:R-:W-:Y:S02]  /*2c40*/  LEA.HI.X R25, R21, R15, R164, 0x1, P1 ;  /* 0x0000000f15197211 */ /* 0x000fe400008f0ca4 */
[----:B------:R-:W-:Y:S02]  /*2c50*/  PRMT R21, R18, 0x7610, R21 ;  /* 0x0000761012157816 */ /* 0x000fe40000000015 */
[----:B------:R-:W-:-:S03]  /*2c60*/  PRMT R18, R5, 0x7610, R18 ;  /* 0x0000761005127816 */ /* 0x000fc60000000012 */
[----:B------:R0:W-:Y:S04]  /*2c70*/  @P3 STG.E.U16 desc[UR50][R2.64+0x2], R21 ;  /* 0x0000021502003986 */ /* 0x0001e8000c101532 */
[----:B------:R-:W2:Y:S01]  /*2c80*/  @P2 LDG.E.LTC128B.U16 R18, desc[UR50][R24.64] ;  /* 0x0000003218122981 */ /* 0x000ea2000c1e1520 */
[----:B------:R-:W-:Y:S01]  /*2c90*/  IADD3 R8, P1, P3, R8, R168, R12 ;  /* 0x000000a808087210 */ /* 0x000fe20007b3e00c */
[----:B------:R-:W-:Y:S01]  /*2ca0*/  BSSY B1, `(.L_x_39) ;  /* 0x0000011000017945 */ /* 0x000fe20003800000 */
[C---:B------:R-:W-:Y:S02]  /*2cb0*/  SHF.L.U64.HI R11, R10.reuse, 0x4, R11 ;  /* 0x000000040a0b7819 */ /* 0x040fe4000001020b */
[----:B------:R-:W-:Y:S02]  /*2cc0*/  IADD3.X R9, R9, R173, R13, P1, P3 ;  /* 0x000000ad09097210 */ /* 0x000fe40000fe640d */
[----:B------:R-:W-:-:S02]  /*2cd0*/  LEA R10, P1, R10, R2, 0x4 ;  /* 0x000000020a0a7211 */ /* 0x000fc400078220ff */
[----:B------:R-:W-:Y:S01]  /*2ce0*/  ISETP.GT.AND P0, PT, R4, 0x8, P0 ;  /* 0x000000080400780c */ /* 0x000fe20000704270 */
[----:B0-----:R-:W-:-:S04]  /*2cf0*/  IMAD.WIDE.U32 R20, R19, R20, R8 ;  /* 0x0000001413147225 */ /* 0x001fc800078e0008 */
[----:B------:R-:W-:Y:S01]  /*2d00*/  IMAD.X R11, R11, 0x1, R3, P1 ;  /* 0x000000010b0b7824 */ /* 0x000fe200008e0603 */
[----:B------:R-:W-:Y:S01]  /*2d10*/  LEA R8, P3, R20, R14, 0x1 ;  /* 0x0000000e14087211 */ /* 0x000fe200078608ff */
[----:B------:R-:W-:-:S05]  /*2d20*/  IMAD.IADD R9, R171, 0x1, R21 ;  /* 0x00000001ab097824 */ /* 0x000fca00078e0215 */
[----:B------:R-:W-:Y:S01]  /*2d30*/  LEA.HI.X R9, R20, R15, R9, 0x1, P3 ;  /* 0x0000000f14097211 */ /* 0x000fe200018f0c09 */
[----:B--2---:R-:W-:-:S05]  /*2d40*/  HADD2.F32 R5, -RZ, R18.H0_H0 ;  /* 0x20000012ff057230 */ /* 0x004fca0000004100 */
[----:B------:R-:W-:-:S04]  /*2d50*/  FMUL R5, R5, R22 ;  /* 0x0000001605057220 */ /* 0x000fc80000400000 */
[----:B------:R-:W-:-:S05]  /*2d60*/  FFMA R5, R26, R23, R5 ;  /* 0x000000171a057223 */ /* 0x000fca0000000005 */
[----:B------:R-:W-:-:S05]  /*2d70*/  F2FP.F16.F32.PACK_AB R5, RZ, R5 ;  /* 0x00000005ff05723e */ /* 0x000fca00000000ff */
[----:B------:R0:W-:Y:S01]  /*2d80*/  @P2 STG.E.U16 desc[UR50][R10.64], R5 ;  /* 0x000000050a002986 */ /* 0x0001e2000c101532 */
[----:B------:R-:W-:Y:S05]  /*2d90*/  @!P0 BRA `(.L_x_40) ;  /* 0x0000000000048947 */ /* 0x000fea0003800000 */
[----:B------:R2:W5:Y:S02]  /*2da0*/  LDG.E.LTC128B.U16 R18, desc[UR50][R8.64+0x2] ;  /* 0x0000023208127981 */ /* 0x000564000c1e1520 */
.L_x_40:
[----:B------:R-:W-:Y:S05]  /*2db0*/  BSYNC B1 ;  /* 0x0000000000017941 */ /* 0x000fea0003800000 */
.L_x_39:
[----:B0----5:R-:W-:Y:S01]  /*2dc0*/  HADD2.F32 R5, -RZ, R18.H0_H0 ;  /* 0x20000012ff057230 */ /* 0x021fe20000004100 */
[----:B------:R-:W-:Y:S01]  /*2dd0*/  ISETP.GT.AND P1, PT, R0, 0x8, PT ;  /* 0x000000080000780c */ /* 0x000fe20003f24270 */
[----:B------:R-:W-:Y:S03]  /*2de0*/  BSSY B1, `(.L_x_41) ;  /* 0x0000008000017945 */ /* 0x000fe60003800000 */
[----:B------:R-:W-:Y:S01]  /*2df0*/  FMUL R12, R5, R22 ;  /* 0x00000016050c7220 */ /* 0x000fe20000400000 */
[----:B------:R-:W-:-:S03]  /*2e00*/  ISETP.GT.AND P2, PT, R4, RZ, P1 ;  /* 0x000000ff0400720c */ /* 0x000fc60000f44270 */
[----:B------:R-:W-:-:S05]  /*2e10*/  FFMA R12, R27, R23, R12 ;  /* 0x000000171b0c7223 */ /* 0x000fca000000000c */
[----:B------:R-:W-:-:S05]  /*2e20*/  F2FP.F16.F32.PACK_AB R12, RZ, R12 ;  /* 0x0000000cff0c723e */ /* 0x000fca00000000ff */
[----:B------:R0:W-:Y:S01]  /*2e30*/  @P0 STG.E.U16 desc[UR50][R10.64+0x2], R12 ;  /* 0x0000020c0a000986 */ /* 0x0001e2000c101532 */
[----:B------:R-:W-:Y:S05]  /*2e40*/  @!P2 BRA `(.L_x_42) ;  /* 0x000000000004a947 */ /* 0x000fea0003800000 */
[----:B------:R3:W5:Y:S02]  /*2e50*/  LDG.E.LTC128B.U16 R18, desc[UR50][R6.64+0x10] ;  /* 0x0000103206127981 */ /* 0x000764000c1e1520 */
.L_x_42:
[----:B------:R-:W-:Y:S05]  /*2e60*/  BSYNC B1 ;  /* 0x0000000000017941 */ /* 0x000fea0003800000 */
.L_x_41:
[----:B-----5:R-:W-:Y:S01]  /*2e70*/  HADD2.F32 R5, -RZ, R18.H0_H0 ;  /* 0x20000012ff057230 */ /* 0x020fe20000004100 */
        /* <DEDUP_REMOVED lines=9> */
.L_x_44:
[----:B------:R-:W-:Y:S05]  /*2f10*/  BSYNC B1 ;  /* 0x0000000000017941 */ /* 0x000fea0003800000 */
.L_x_43:
[----:B----45:R-:W-:Y:S01]  /*2f20*/  HADD2.F32 R5, -RZ, R18.H0_H0 ;  /* 0x20000012ff057230 */ /* 0x030fe20000004100 */
[----:B------:R-:W-:Y:S01]  /*2f30*/  ISETP.GT.AND P1, PT, R4, 0x8, P1 ;  /* 0x000000080400780c */ /* 0x000fe20000f24270 */
[----:B------:R-:W-:Y:S03]  /*2f40*/  BSSY B1, `(.L_x_45) ;  /* 0x0000007000017945 */ /* 0x000fe60003800000 */
[----:B0-----:R-:W-:-:S04]  /*2f50*/  FMUL R12, R5, R22 ;  /* 0x00000016050c7220 */ /* 0x001fc80000400000 */
[----:B------:R-:W-:-:S05]  /*2f60*/  FFMA R12, R29, R23, R12 ;  /* 0x000000171d0c7223 */ /* 0x000fca000000000c */
[----:B------:R-:W-:-:S05]  /*2f70*/  F2FP.F16.F32.PACK_AB R12, RZ, R12 ;  /* 0x0000000cff0c723e */ /* 0x000fca00000000ff */
[----:B------:R0:W-:Y:S01]  /*2f80*/  @P3 STG.E.U16 desc[UR50][R2.64+0x12], R12 ;  /* 0x0000120c02003986 */ /* 0x0001e2000c101532 */
[----:B------:R-:W-:Y:S05]  /*2f90*/  @!P1 BRA `(.L_x_46) ;  /* 0x0000000000049947 */ /* 0x000fea0003800000 */
[----:B------:R4:W5:Y:S02]  /*2fa0*/  LDG.E.LTC128B.U16 R18, desc[UR50][R8.64+0x10] ;  /* 0x0000103208127981 */ /* 0x000964000c1e1520 */
.L_x_46:
[----:B------:R-:W-:Y:S05]  /*2fb0*/  BSYNC B1 ;  /* 0x0000000000017941 */ /* 0x000fea0003800000 */
.L_x_45:
[----:B-----5:R-:W-:Y:S01]  /*2fc0*/  HADD2.F32 R5, -RZ, R18.H0_H0 ;  /* 0x20000012ff057230 */ /* 0x020fe20000004100 */
[----:B------:R-:W-:Y:S01]  /*2fd0*/  ISETP.GT.AND P0, PT, R4, 0x8, P0 ;  /* 0x000000080400780c */ /* 0x000fe20000704270 */
[----:B------:R-:W-:Y:S03]  /*2fe0*/  BSSY B1, `(.L_x_47) ;  /* 0x0000007000017945 */ /* 0x000fe60003800000 */
[----:B------:R-:W-:-:S04]  /*2ff0*/  FMUL R5, R5, R22 ;  /* 0x0000001605057220 */ /* 0x000fc80000400000 */
[----:B------:R-:W-:-:S05]  /*3000*/  FFMA R5, R30, R23, R5 ;  /* 0x000000171e057223 */ /* 0x000fca0000000005 */
[----:B------:R-:W-:-:S05]  /*3010*/  F2FP.F16.F32.PACK_AB R5, RZ, R5 ;  /* 0x00000005ff05723e */ /* 0x000fca00000000ff */
[----:B------:R0:W-:Y:S01]  /*3020*/  @P1 STG.E.U16 desc[UR50][R10.64+0x10], R5 ;  /* 0x000010050a001986 */ /* 0x0001e2000c101532 */
[----:B------:R-:W-:Y:S05]  /*3030*/  @!P0 BRA `(.L_x_48) ;  /* 0x0000000000048947 */ /* 0x000fea0003800000 */
[----:B------:R0:W5:Y:S02]  /*3040*/  LDG.E.LTC128B.U16 R18, desc[UR50][R8.64+0x12] ;  /* 0x0000123208127981 */ /* 0x000164000c1e1520 */
.L_x_48:
[----:B------:R-:W-:Y:S05]  /*3050*/  BSYNC B1 ;  /* 0x0000000000017941 */ /* 0x000fea0003800000 */
.L_x_47:
        /* <DEDUP_REMOVED lines=10> */
.L_x_50:
[----:B------:R-:W-:Y:S05]  /*3100*/  BSYNC B1 ;  /* 0x0000000000017941 */ /* 0x000fea0003800000 */
.L_x_49:
        /* <DEDUP_REMOVED lines=10> */
.L_x_52:
[----:B------:R-:W-:Y:S05]  /*31b0*/  BSYNC B1 ;  /* 0x0000000000017941 */ /* 0x000fea0003800000 */
.L_x_51:
[----:B0----5:R-:W-:Y:S01]  /*31c0*/  HADD2.F32 R5, -RZ, R18.H0_H0 ;  /* 0x20000012ff057230 */ /* 0x021fe20000004100 */
        /* <DEDUP_REMOVED lines=8> */
.L_x_54:
[----:B------:R-:W-:Y:S05]  /*3250*/  BSYNC B1 ;  /* 0x0000000000017941 */ /* 0x000fea0003800000 */
.L_x_53:
        /* <DEDUP_REMOVED lines=9> */
.L_x_56:
[----:B------:R-:W-:Y:S05]  /*32f0*/  BSYNC B1 ;  /* 0x0000000000017941 */ /* 0x000fea0003800000 */
.L_x_55:
        /* <DEDUP_REMOVED lines=10> */
.L_x_58:
[----:B------:R-:W-:Y:S05]  /*33a0*/  BSYNC B1 ;  /* 0x0000000000017941 */ /* 0x000fea0003800000 */
.L_x_57:
        /* <DEDUP_REMOVED lines=10> */
.L_x_60:
[----:B------:R-:W-:Y:S05]  /*3450*/  BSYNC B1 ;  /* 0x0000000000017941 */ /* 0x000fea0003800000 */
.L_x_59:
        /* <DEDUP_REMOVED lines=9> */
.L_x_62:
[----:B------:R-:W-:Y:S05]  /*34f0*/  BSYNC B1 ;  /* 0x0000000000017941 */ /* 0x000fea0003800000 */
.L_x_61:
        /* <DEDUP_REMOVED lines=9> */
.L_x_64:
[----:B------:R-:W-:Y:S05]  /*3590*/  BSYNC B1 ;  /* 0x0000000000017941 */ /* 0x000fea0003800000 */
.L_x_63:
        /* <DEDUP_REMOVED lines=10> */
.L_x_66:
[----:B------:R-:W-:Y:S05]  /*3640*/  BSYNC B1 ;  /* 0x0000000000017941 */ /* 0x000fea0003800000 */
.L_x_65:
        /* <DEDUP_REMOVED lines=10> */
.L_x_68:
[----:B------:R-:W-:Y:S05]  /*36f0*/  BSYNC B1 ;  /* 0x0000000000017941 */ /* 0x000fea0003800000 */
.L_x_67:
        /* <DEDUP_REMOVED lines=9> */
.L_x_70:
[----:B------:R-:W-:Y:S05]  /*3790*/  BSYNC B1 ;  /* 0x0000000000017941 */ /* 0x000fea0003800000 */
.L_x_69:
        /* <DEDUP_REMOVED lines=9> */
.L_x_72:
[----:B------:R-:W-:Y:S05]  /*3830*/  BSYNC B1 ;  /* 0x0000000000017941 */ /* 0x000fea0003800000 */
.L_x_71:
        /* <DEDUP_REMOVED lines=10> */
.L_x_74:
[----:B------:R-:W-:Y:S05]  /*38e0*/  BSYNC B1 ;  /* 0x0000000000017941 */ /* 0x000fea0003800000 */
.L_x_73:
        /* <DEDUP_REMOVED lines=10> */
.L_x_76:
[----:B------:R-:W-:Y:S05]  /*3990*/  BSYNC B1 ;  /* 0x0000000000017941 */ /* 0x000fea0003800000 */
.L_x_75:
        /* <DEDUP_REMOVED lines=9> */
.L_x_78:
[----:B------:R-:W-:Y:S05]  /*3a30*/  BSYNC B1 ;  /* 0x0000000000017941 */ /* 0x000fea0003800000 */
.L_x_77:
        /* <DEDUP_REMOVED lines=9> */
.L_x_80:
[----:B------:R-:W-:Y:S05]  /*3ad0*/  BSYNC B1 ;  /* 0x0000000000017941 */ /* 0x000fea0003800000 */
.L_x_79:
        /* <DEDUP_REMOVED lines=10> */
.L_x_82:
[----:B------:R-:W-:Y:S05]  /*3b80*/  BSYNC B1 ;  /* 0x0000000000017941 */ /* 0x000fea0003800000 */
.L_x_81:
        /* <DEDUP_REMOVED lines=10> */
.L_x_84:
[----:B------:R-:W-:Y:S05]  /*3c30*/  BSYNC B1 ;  /* 0x0000000000017941 */ /* 0x000fea0003800000 */
.L_x_83:
        /* <DEDUP_REMOVED lines=9> */
.L_x_86:
[----:B------:R-:W-:Y:S05]  /*3cd0*/  BSYNC B1 ;  /* 0x0000000000017941 */ /* 0x000fea0003800000 */
.L_x_85:
        /* <DEDUP_REMOVED lines=9> */
.L_x_88:
[----:B------:R-:W-:Y:S05]  /*3d70*/  BSYNC B1 ;  /* 0x0000000000017941 */ /* 0x000fea0003800000 */
.L_x_87:
        /* <DEDUP_REMOVED lines=10> */
.L_x_90:
[----:B------:R-:W-:Y:S05]  /*3e20*/  BSYNC B1 ;  /* 0x0000000000017941 */ /* 0x000fea0003800000 */
.L_x_89:
        /* <DEDUP_REMOVED lines=10> */
.L_x_92:
[----:B------:R-:W-:Y:S05]  /*3ed0*/  BSYNC B1 ;  /* 0x0000000000017941 */ /* 0x000fea0003800000 */
.L_x_91:
        /* <DEDUP_REMOVED lines=9> */
.L_x_94:
[----:B------:R-:W-:Y:S05]  /*3f70*/  BSYNC B1 ;  /* 0x0000000000017941 */ /* 0x000fea0003800000 */
.L_x_93:
        /* <DEDUP_REMOVED lines=9> */
.L_x_96:
[----:B------:R-:W-:Y:S05]  /*4010*/  BSYNC B1 ;  /* 0x0000000000017941 */ /* 0x000fea0003800000 */
.L_x_95:
        /* <DEDUP_REMOVED lines=10> */
.L_x_98:
[----:B------:R-:W-:Y:S05]  /*40c0*/  BSYNC B1 ;  /* 0x0000000000017941 */ /* 0x000fea0003800000 */
.L_x_97:
        /* <DEDUP_REMOVED lines=10> */
.L_x_100:
[----:B------:R-:W-:Y:S05]  /*4170*/  BSYNC B1 ;  /* 0x0000000000017941 */ /* 0x000fea0003800000 */
.L_x_99:
        /* <DEDUP_REMOVED lines=9> */
.L_x_102:
[----:B------:R-:W-:Y:S05]  /*4210*/  BSYNC B1 ;  /* 0x0000000000017941 */ /* 0x000fea0003800000 */
.L_x_101:
        /* <DEDUP_REMOVED lines=9> */
.L_x_104:
[----:B------:R-:W-:Y:S05]  /*42b0*/  BSYNC B1 ;  /* 0x0000000000017941 */ /* 0x000fea0003800000 */
.L_x_103:
        /* <DEDUP_REMOVED lines=10> */
.L_x_106:
[----:B------:R-:W-:Y:S05]  /*4360*/  BSYNC B1 ;  /* 0x0000000000017941 */ /* 0x000fea0003800000 */
.L_x_105:
        /* <DEDUP_REMOVED lines=10> */
.L_x_108:
[----:B------:R-:W-:Y:S05]  /*4410*/  BSYNC B1 ;  /* 0x0000000000017941 */ /* 0x000fea0003800000 */
.L_x_107:
        /* <DEDUP_REMOVED lines=9> */
.L_x_110:
[----:B------:R-:W-:Y:S05]  /*44b0*/  BSYNC B1 ;  /* 0x0000000000017941 */ /* 0x000fea0003800000 */
.L_x_109:
        /* <DEDUP_REMOVED lines=9> */
.L_x_112:
[----:B------:R-:W-:Y:S05]  /*4550*/  BSYNC B1 ;  /* 0x0000000000017941 */ /* 0x000fea0003800000 */
.L_x_111:
        /* <DEDUP_REMOVED lines=10> */
.L_x_114:
[----:B------:R-:W-:Y:S05]  /*4600*/  BSYNC B1 ;  /* 0x0000000000017941 */ /* 0x000fea0003800000 */
.L_x_113:
        /* <DEDUP_REMOVED lines=10> */
.L_x_116:
[----:B------:R-:W-:Y:S05]  /*46b0*/  BSYNC B1 ;  /* 0x0000000000017941 */ /* 0x000fea0003800000 */
.L_x_115:
        /* <DEDUP_REMOVED lines=9> */
.L_x_118:
[----:B------:R-:W-:Y:S05]  /*4750*/  BSYNC B1 ;  /* 0x0000000000017941 */ /* 0x000fea0003800000 */
.L_x_117:
        /* <DEDUP_REMOVED lines=9> */
.L_x_120:
[----:B------:R-:W-:Y:S05]  /*47f0*/  BSYNC B1 ;  /* 0x0000000000017941 */ /* 0x000fea0003800000 */
.L_x_119:
        /* <DEDUP_REMOVED lines=10> */
.L_x_122:
[----:B------:R-:W-:Y:S05]  /*48a0*/  BSYNC B1 ;  /* 0x0000000000017941 */ /* 0x000fea0003800000 */
.L_x_121:
        /* <DEDUP_REMOVED lines=10> */
.L_x_124:
[----:B------:R-:W-:Y:S05]  /*4950*/  BSYNC B1 ;  /* 0x0000000000017941 */ /* 0x000fea0003800000 */
.L_x_123:
        /* <DEDUP_REMOVED lines=9> */
.L_x_126:
[----:B------:R-:W-:Y:S05]  /*49f0*/  BSYNC B1 ;  /* 0x0000000000017941 */ /* 0x000fea0003800000 */
.L_x_125:
        /* <DEDUP_REMOVED lines=9> */
.L_x_128:
[----:B------:R-:W-:Y:S05]  /*4a90*/  BSYNC B1 ;  /* 0x0000000000017941 */ /* 0x000fea0003800000 */
.L_x_127:
        /* <DEDUP_REMOVED lines=10> */
.L_x_130:
[----:B------:R-:W-:Y:S05]  /*4b40*/  BSYNC B1 ;  /* 0x0000000000017941 */ /* 0x000fea0003800000 */
.L_x_129:
        /* <DEDUP_REMOVED lines=10> */
.L_x_132:
[----:B------:R-:W-:Y:S05]  /*4bf0*/  BSYNC B1 ;  /* 0x0000000000017941 */ /* 0x000fea0003800000 */
.L_x_131:
        /* <DEDUP_REMOVED lines=9> */
.L_x_134:
[----:B------:R-:W-:Y:S05]  /*4c90*/  BSYNC B1 ;  /* 0x0000000000017941 */ /* 0x000fea0003800000 */
.L_x_133:
        /* <DEDUP_REMOVED lines=9> */
.L_x_136:
[----:B------:R-:W-:Y:S05]  /*4d30*/  BSYNC B1 ;  /* 0x0000000000017941 */ /* 0x000fea0003800000 */
.L_x_135:
        /* <DEDUP_REMOVED lines=10> */
.L_x_138:
[----:B------:R-:W-:Y:S05]  /*4de0*/  BSYNC B1 ;  /* 0x0000000000017941 */ /* 0x000fea0003800000 */
.L_x_137:
        /* <DEDUP_REMOVED lines=10> */
.L_x_140:
[----:B------:R-:W-:Y:S05]  /*4e90*/  BSYNC B1 ;  /* 0x0000000000017941 */ /* 0x000fea0003800000 */
.L_x_139:
        /* <DEDUP_REMOVED lines=9> */
.L_x_142:
[----:B------:R-:W-:Y:S05]  /*4f30*/  BSYNC B1 ;  /* 0x0000000000017941 */ /* 0x000fea0003800000 */
.L_x_141:
        /* <DEDUP_REMOVED lines=9> */
.L_x_144:
[----:B------:R-:W-:Y:S05]  /*4fd0*/  BSYNC B1 ;  /* 0x0000000000017941 */ /* 0x000fea0003800000 */
.L_x_143:
        /* <DEDUP_REMOVED lines=10> */
.L_x_146:
[----:B------:R-:W-:Y:S05]  /*5080*/  BSYNC B1 ;  /* 0x0000000000017941 */ /* 0x000fea0003800000 */
.L_x_145:
        /* <DEDUP_REMOVED lines=10> */
.L_x_148:
[----:B------:R-:W-:Y:S05]  /*5130*/  BSYNC B1 ;  /* 0x0000000000017941 */ /* 0x000fea0003800000 */
.L_x_147:
        /* <DEDUP_REMOVED lines=9> */
.L_x_150:
[----:B------:R-:W-:Y:S05]  /*51d0*/  BSYNC B1 ;  /* 0x0000000000017941 */ /* 0x000fea0003800000 */
.L_x_149:
        /* <DEDUP_REMOVED lines=9> */
.L_x_152:
[----:B------:R-:W-:Y:S05]  /*5270*/  BSYNC B1 ;  /* 0x0000000000017941 */ /* 0x000fea0003800000 */
.L_x_151:
        /* <DEDUP_REMOVED lines=10> */
.L_x_154:
[----:B------:R-:W-:Y:S05]  /*5320*/  BSYNC B1 ;  /* 0x0000000000017941 */ /* 0x000fea0003800000 */
.L_x_153:
        /* <DEDUP_REMOVED lines=10> */
.L_x_156:
[----:B------:R-:W-:Y:S05]  /*53d0*/  BSYNC B1 ;  /* 0x0000000000017941 */ /* 0x000fea0003800000 */
.L_x_155:
        /* <DEDUP_REMOVED lines=9> */
.L_x_158:
[----:B------:R-:W-:Y:S05]  /*5470*/  BSYNC B1 ;  /* 0x0000000000017941 */ /* 0x000fea0003800000 */
.L_x_157:
        /* <DEDUP_REMOVED lines=9> */
.L_x_160:
[----:B------:R-:W-:Y:S05]  /*5510*/  BSYNC B1 ;  /* 0x0000000000017941 */ /* 0x000fea0003800000 */
.L_x_159:
        /* <DEDUP_REMOVED lines=10> */
.L_x_162:
[----:B------:R-:W-:Y:S05]  /*55c0*/  BSYNC B1 ;  /* 0x0000000000017941 */ /* 0x000fea0003800000 */
.L_x_161:
        /* <DEDUP_REMOVED lines=10> */
.L_x_164:
[----:B------:R-:W-:Y:S05]  /*5670*/  BSYNC B1 ;  /* 0x0000000000017941 */ /* 0x000fea0003800000 */
.L_x_163:
        /* <DEDUP_REMOVED lines=9> */
.L_x_166:
[----:B------:R-:W-:Y:S05]  /*5710*/  BSYNC B1 ;  /* 0x0000000000017941 */ /* 0x000fea0003800000 */
.L_x_165:
        /* <DEDUP_REMOVED lines=9> */
.L_x_168:
[----:B------:R-:W-:Y:S05]  /*57b0*/  BSYNC B1 ;  /* 0x0000000000017941 */ /* 0x000fea0003800000 */
.L_x_167:
        /* <DEDUP_REMOVED lines=10> */
.L_x_170:
[----:B------:R-:W-:Y:S05]  /*5860*/  BSYNC B1 ;  /* 0x0000000000017941 */ /* 0x000fea0003800000 */
.L_x_169:
        /* <DEDUP_REMOVED lines=10> */
.L_x_172:
[----:B------:R-:W-:Y:S05]  /*5910*/  BSYNC B1 ;  /* 0x0000000000017941 */ /* 0x000fea0003800000 */
.L_x_171:
        /* <DEDUP_REMOVED lines=9> */
.L_x_174:
[----:B------:R-:W-:Y:S05]  /*59b0*/  BSYNC B1 ;  /* 0x0000000000017941 */ /* 0x000fea0003800000 */
.L_x_173:
        /* <DEDUP_REMOVED lines=9> */
.L_x_176:
[----:B------:R-:W-:Y:S05]  /*5a50*/  BSYNC B1 ;  /* 0x0000000000017941 */ /* 0x000fea0003800000 */
.L_x_175:
        /* <DEDUP_REMOVED lines=10> */
.L_x_178:
[----:B------:R-:W-:Y:S05]  /*5b00*/  BSYNC B1 ;  /* 0x0000000000017941 */ /* 0x000fea0003800000 */
.L_x_177:
        /* <DEDUP_REMOVED lines=10> */
.L_x_180:
[----:B------:R-:W-:Y:S05]  /*5bb0*/  BSYNC B1 ;  /* 0x0000000000017941 */ /* 0x000fea0003800000 */
.L_x_179:
        /* <DEDUP_REMOVED lines=9> */
.L_x_182:
[----:B------:R-:W-:Y:S05]  /*5c50*/  BSYNC B1 ;  /* 0x0000000000017941 */ /* 0x000fea0003800000 */
.L_x_181:
        /* <DEDUP_REMOVED lines=9> */
.L_x_184:
[----:B------:R-:W-:Y:S05]  /*5cf0*/  BSYNC B1 ;  /* 0x0000000000017941 */ /* 0x000fea0003800000 */
.L_x_183:
        /* <DEDUP_REMOVED lines=10> */
.L_x_186:
[----:B------:R-:W-:Y:S05]  /*5da0*/  BSYNC B1 ;  /* 0x0000000000017941 */ /* 0x000fea0003800000 */
.L_x_185:
        /* <DEDUP_REMOVED lines=10> */
.L_x_188:
[----:B------:R-:W-:Y:S05]  /*5e50*/  BSYNC B1 ;  /* 0x0000000000017941 */ /* 0x000fea0003800000 */
.L_x_187:
        /* <DEDUP_REMOVED lines=9> */
.L_x_190:
[----:B------:R-:W-:Y:S05]  /*5ef0*/  BSYNC B1 ;  /* 0x0000000000017941 */ /* 0x000fea0003800000 */
.L_x_189:
        /* <DEDUP_REMOVED lines=9> */
.L_x_192:
[----:B------:R-:W-:Y:S05]  /*5f90*/  BSYNC B1 ;  /* 0x0000000000017941 */ /* 0x000fea0003800000 */
.L_x_191:
        /* <DEDUP_REMOVED lines=10> */
.L_x_194:
[----:B------:R-:W-:Y:S05]  /*6040*/  BSYNC B1 ;  /* 0x0000000000017941 */ /* 0x000fea0003800000 */
.L_x_193:
        /* <DEDUP_REMOVED lines=10> */
.L_x_196:
[----:B------:R-:W-:Y:S05]  /*60f0*/  BSYNC B1 ;  /* 0x0000000000017941 */ /* 0x000fea0003800000 */
.L_x_195:
        /* <DEDUP_REMOVED lines=9> */
.L_x_198:
[----:B------:R-:W-:Y:S05]  /*6190*/  BSYNC B1 ;  /* 0x0000000000017941 */ /* 0x000fea0003800000 */
.L_x_197:
        /* <DEDUP_REMOVED lines=9> */
.L_x_200:
[----:B------:R-:W-:Y:S05]  /*6230*/  BSYNC B1 ;  /* 0x0000000000017941 */ /* 0x000fea0003800000 */
.L_x_199:
        /* <DEDUP_REMOVED lines=10> */
.L_x_202:
[----:B------:R-:W-:Y:S05]  /*62e0*/  BSYNC B1 ;  /* 0x0000000000017941 */ /* 0x000fea0003800000 */
.L_x_201:
        /* <DEDUP_REMOVED lines=10> */
.L_x_204:
[----:B------:R-:W-:Y:S05]  /*6390*/  BSYNC B1 ;  /* 0x0000000000017941 */ /* 0x000fea0003800000 */
.L_x_203:
        /* <DEDUP_REMOVED lines=9> */
.L_x_206:
[----:B------:R-:W-:Y:S05]  /*6430*/  BSYNC B1 ;  /* 0x0000000000017941 */ /* 0x000fea0003800000 */
.L_x_205:
        /* <DEDUP_REMOVED lines=9> */
.L_x_208:
[----:B------:R-:W-:Y:S05]  /*64d0*/  BSYNC B1 ;  /* 0x0000000000017941 */ /* 0x000fea0003800000 */
.L_x_207:
        /* <DEDUP_REMOVED lines=10> */
.L_x_210:
[----:B------:R-:W-:Y:S05]  /*6580*/  BSYNC B1 ;  /* 0x0000000000017941 */ /* 0x000fea0003800000 */
.L_x_209:
        /* <DEDUP_REMOVED lines=10> */
.L_x_212:
[----:B------:R-:W-:Y:S05]  /*6630*/  BSYNC B1 ;  /* 0x0000000000017941 */ /* 0x000fea0003800000 */
.L_x_211:
        /* <DEDUP_REMOVED lines=9> */
.L_x_214:
[----:B------:R-:W-:Y:S05]  /*66d0*/  BSYNC B1 ;  /* 0x0000000000017941 */ /* 0x000fea0003800000 */
.L_x_213:
        /* <DEDUP_REMOVED lines=9> */
.L_x_216:
[----:B------:R-:W-:Y:S05]  /*6770*/  BSYNC B1 ;  /* 0x0000000000017941 */ /* 0x000fea0003800000 */
.L_x_215:
        /* <DEDUP_REMOVED lines=10> */
.L_x_218:
[----:B------:R-:W-:Y:S05]  /*6820*/  BSYNC B1 ;  /* 0x0000000000017941 */ /* 0x000fea0003800000 */
.L_x_217:
        /* <DEDUP_REMOVED lines=10> */
.L_x_220:
[----:B------:R-:W-:Y:S05]  /*68d0*/  BSYNC B1 ;  /* 0x0000000000017941 */ /* 0x000fea0003800000 */
.L_x_219:
        /* <DEDUP_REMOVED lines=9> */
.L_x_222:
[----:B------:R-:W-:Y:S05]  /*6970*/  BSYNC B1 ;  /* 0x0000000000017941 */ /* 0x000fea0003800000 */
.L_x_221:
        /* <DEDUP_REMOVED lines=9> */
.L_x_224:
[----:B------:R-:W-:Y:S05]  /*6a10*/  BSYNC B1 ;  /* 0x0000000000017941 */ /* 0x000fea0003800000 */
.L_x_223:
        /* <DEDUP_REMOVED lines=10> */
.L_x_226:
[----:B------:R-:W-:Y:S05]  /*6ac0*/  BSYNC B1 ;  /* 0x0000000000017941 */ /* 0x000fea0003800000 */
.L_x_225:
        /* <DEDUP_REMOVED lines=10> */
.L_x_228:
[----:B------:R-:W-:Y:S05]  /*6b70*/  BSYNC B1 ;  /* 0x0000000000017941 */ /* 0x000fea0003800000 */
.L_x_227:
        /* <DEDUP_REMOVED lines=9> */
.L_x_230:
[----:B------:R-:W-:Y:S05]  /*6c10*/  BSYNC B1 ;  /* 0x0000000000017941 */ /* 0x000fea0003800000 */
.L_x_229:
        /* <DEDUP_REMOVED lines=9> */
.L_x_232:
[----:B------:R-:W-:Y:S05]  /*6cb0*/  BSYNC B1 ;  /* 0x0000000000017941 */ /* 0x000fea0003800000 */
.L_x_231:
        /* <DEDUP_REMOVED lines=10> */
.L_x_234:
[----:B------:R-:W-:Y:S05]  /*6d60*/  BSYNC B1 ;  /* 0x0000000000017941 */ /* 0x000fea0003800000 */
.L_x_233:
        /* <DEDUP_REMOVED lines=10> */
.L_x_236:
[----:B------:R-:W-:Y:S05]  /*6e10*/  BSYNC B1 ;  /* 0x0000000000017941 */ /* 0x000fea0003800000 */
.L_x_235:
        /* <DEDUP_REMOVED lines=9> */
.L_x_238:
[----:B------:R-:W-:Y:S05]  /*6eb0*/  BSYNC B1 ;  /* 0x0000000000017941 */ /* 0x000fea0003800000 */
.L_x_237:
        /* <DEDUP_REMOVED lines=9> */
.L_x_240:
[----:B------:R-:W-:Y:S05]  /*6f50*/  BSYNC B1 ;  /* 0x0000000000017941 */ /* 0x000fea0003800000 */
.L_x_239:
        /* <DEDUP_REMOVED lines=10> */
.L_x_242:
[----:B------:R-:W-:Y:S05]  /*7000*/  BSYNC B1 ;  /* 0x0000000000017941 */ /* 0x000fea0003800000 */
.L_x_241:
        /* <DEDUP_REMOVED lines=10> */
.L_x_244:
[----:B------:R-:W-:Y:S05]  /*70b0*/  BSYNC B1 ;  /* 0x0000000000017941 */ /* 0x000fea0003800000 */
.L_x_243:
        /* <DEDUP_REMOVED lines=9> */
.L_x_246:
[----:B------:R-:W-:Y:S05]  /*7150*/  BSYNC B1 ;  /* 0x0000000000017941 */ /* 0x000fea0003800000 */
.L_x_245:
        /* <DEDUP_REMOVED lines=9> */
.L_x_248:
[----:B------:R-:W-:Y:S05]  /*71f0*/  BSYNC B1 ;  /* 0x0000000000017941 */ /* 0x000fea0003800000 */
.L_x_247:
        /* <DEDUP_REMOVED lines=10> */
.L_x_250:
[----:B------:R-:W-:Y:S05]  /*72a0*/  BSYNC B1 ;  /* 0x0000000000017941 */ /* 0x000fea0003800000 */
.L_x_249:
        /* <DEDUP_REMOVED lines=10> */
.L_x_252:
[----:B------:R-:W-:Y:S05]  /*7350*/  BSYNC B1 ;  /* 0x0000000000017941 */ /* 0x000fea0003800000 */
.L_x_251:
        /* <DEDUP_REMOVED lines=9> */
.L_x_254:
[----:B------:R-:W-:Y:S05]  /*73f0*/  BSYNC B1 ;  /* 0x0000000000017941 */ /* 0x000fea0003800000 */
.L_x_253:
        /* <DEDUP_REMOVED lines=9> */
.L_x_256:
[----:B------:R-:W-:Y:S05]  /*7490*/  BSYNC B1 ;  /* 0x0000000000017941 */ /* 0x000fea0003800000 */
.L_x_255:
        /* <DEDUP_REMOVED lines=10> */
.L_x_258:
[----:B------:R-:W-:Y:S05]  /*7540*/  BSYNC B1 ;  /* 0x0000000000017941 */ /* 0x000fea0003800000 */
.L_x_257:
        /* <DEDUP_REMOVED lines=10> */
.L_x_260:
[----:B------:R-:W-:Y:S05]  /*75f0*/  BSYNC B1 ;  /* 0x0000000000017941 */ /* 0x000fea0003800000 */
.L_x_259:
        /* <DEDUP_REMOVED lines=9> */
.L_x_262:
[----:B------:R-:W-:Y:S05]  /*7690*/  BSYNC B1 ;  /* 0x0000000000017941 */ /* 0x000fea0003800000 */
.L_x_261:
        /* <DEDUP_REMOVED lines=9> */
.L_x_264:
[----:B------:R-:W-:Y:S05]  /*7730*/  BSYNC B1 ;  /* 0x0000000000017941 */ /* 0x000fea0003800000 */
.L_x_263:
        /* <DEDUP_REMOVED lines=10> */
.L_x_266:
[----:B------:R-:W-:Y:S05]  /*77e0*/  BSYNC B1 ;  /* 0x0000000000017941 */ /* 0x000fea0003800000 */
.L_x_265:
        /* <DEDUP_REMOVED lines=10> */
.L_x_268:
[----:B------:R-:W-:Y:S05]  /*7890*/  BSYNC B1 ;  /* 0x0000000000017941 */ /* 0x000fea0003800000 */
.L_x_267:
        /* <DEDUP_REMOVED lines=9> */
.L_x_270:
[----:B------:R-:W-:Y:S05]  /*7930*/  BSYNC B1 ;  /* 0x0000000000017941 */ /* 0x000fea0003800000 */
.L_x_269:
        /* <DEDUP_REMOVED lines=9> */
.L_x_272:
[----:B------:R-:W-:Y:S05]  /*79d0*/  BSYNC B1 ;  /* 0x0000000000017941 */ /* 0x000fea0003800000 */
.L_x_271:
        /* <DEDUP_REMOVED lines=10> */
.L_x_274:
[----:B------:R-:W-:Y:S05]  /*7a80*/  BSYNC B1 ;  /* 0x0000000000017941 */ /* 0x000fea0003800000 */
.L_x_273:
        /* <DEDUP_REMOVED lines=10> */
.L_x_276:
[----:B------:R-:W-:Y:S05]  /*7b30*/  BSYNC B1 ;  /* 0x0000000000017941 */ /* 0x000fea0003800000 */
.L_x_275:
        /* <DEDUP_REMOVED lines=9> */
.L_x_278:
[----:B------:R-:W-:Y:S05]  /*7bd0*/  BSYNC B1 ;  /* 0x0000000000017941 */ /* 0x000fea0003800000 */
.L_x_277:
        /* <DEDUP_REMOVED lines=9> */
.L_x_280:
[----:B------:R-:W-:Y:S05]  /*7c70*/  BSYNC B1 ;  /* 0x0000000000017941 */ /* 0x000fea0003800000 */
.L_x_279:
        /* <DEDUP_REMOVED lines=10> */
.L_x_282:
[----:B------:R-:W-:Y:S05]  /*7d20*/  BSYNC B1 ;  /* 0x0000000000017941 */ /* 0x000fea0003800000 */
.L_x_281:
        /* <DEDUP_REMOVED lines=10> */
.L_x_284:
[----:B------:R-:W-:Y:S05]  /*7dd0*/  BSYNC B1 ;  /* 0x0000000000017941 */ /* 0x000fea0003800000 */
.L_x_283:
        /* <DEDUP_REMOVED lines=9> */
.L_x_286:
[----:B------:R-:W-:Y:S05]  /*7e70*/  BSYNC B1 ;  /* 0x0000000000017941 */ /* 0x000fea0003800000 */
.L_x_285:
[----:B0----5:R-:W-:Y:S01]  /*7e80*/  HADD2.F32 R3, -RZ, R18.H0_H0 ;  /* 0x20000012ff037230 */ /* 0x021fe20000004100 */
[----:B------:R-:W-:Y:S01]  /*7e90*/  ISETP.GT.AND P0, PT, R4, 0x8, P0 ;  /* 0x000000080400780c */ /* 0x000fe20000704270 */
[----:B------:R-:W-:Y:S01]  /*7ea0*/  @P1 IMAD.MOV.U32 R2, RZ, RZ, R10 ;  /* 0x000000ffff021224 */ /* 0x000fe200078e000a */
[----:B------:R-:W-:Y:S02]  /*7eb0*/  BSSY B1, `(.L_x_287) ;  /* 0x0000009000017945 */ /* 0x000fe40003800000 */
[----:B------:R-:W-:-:S04]  /*7ec0*/  FMUL R3, R3, R22 ;  /* 0x0000001603037220 */ /* 0x000fc80000400000 */
[----:B------:R-:W-:-:S05]  /*7ed0*/  FFMA R3, R150, R23, R3 ;  /* 0x0000001796037223 */ /* 0x000fca0000000003 */
[----:B------:R-:W-:-:S04]  /*7ee0*/  F2FP.F16.F32.PACK_AB R3, RZ, R3 ;  /* 0x00000003ff03723e */ /* 0x000fc800000000ff */
[----:B------:R-:W-:Y:S01]  /*7ef0*/  PRMT R0, R3, 0x7610, R0 ;  /* 0x0000761003007816 */ /* 0x000fe20000000000 */
[----:B------:R-:W-:-:S05]  /*7f00*/  @P1 IMAD.MOV.U32 R3, RZ, RZ, R11 ;  /* 0x000000ffff031224 */ /* 0x000fca00078e000b */
[----:B------:R0:W-:Y:S01]  /*7f10*/  @P1 STG.E.U16 desc[UR50][R2.64+0x1f0], R0 ;  /* 0x0001f00002001986 */ /* 0x0001e2000c101532 */
[----:B------:R-:W-:Y:S05]  /*7f20*/  @!P0 BRA `(.L_x_288) ;  /* 0x0000000000048947 */ /* 0x000fea0003800000 */
[----:B------:R0:W5:Y:S02]  /*7f30*/  LDG.E.LTC128B.U16 R18, desc[UR50][R8.64+0x1f2] ;  /* 0x0001f23208127981 */ /* 0x000164000c1e1520 */
.L_x_288:
[----:B------:R-:W-:Y:S05]  /*7f40*/  BSYNC B1 ;  /* 0x0000000000017941 */ /* 0x000fea0003800000 */
.L_x_287:
[----:B------:R-:W-:Y:S05]  /*7f50*/  @!P0 BRA `(.L_x_289) ;  /* 0x0000002400408947 */ /* 0x000fea0003800000 */
[----:B0----5:R-:W-:-:S05]  /*7f60*/  HADD2.F32 R3, -RZ, R18.H0_H0 ;  /* 0x20000012ff037230 */ /* 0x021fca0000004100 */
[----:B------:R-:W-:-:S04]  /*7f70*/  FMUL R0, R3, R22 ;  /* 0x0000001603007220 */ /* 0x000fc80000400000 */
[----:B------:R-:W-:-:S05]  /*7f80*/  FFMA R0, R151, R23, R0 ;  /* 0x0000001797007223 */ /* 0x000fca0000000000 */
[----:B------:R-:W-:-:S05]  /*7f90*/  F2FP.F16.F32.PACK_AB R0, RZ, R0 ;  /* 0x00000000ff00723e */ /* 0x000fca00000000ff */
[----:B------:R0:W-:Y:S01]  /*7fa0*/  STG.E.U16 desc[UR50][R10.64+0x1f2], R0 ;  /* 0x0001f2000a007986 */ /* 0x0001e2000c101532 */
[----:B------:R-:W-:Y:S05]  /*7fb0*/  BRA `(.L_x_289) ;  /* 0x0000002400287947 */ /* 0x000fea0003800000 */
.L_x_36:
[----:B------:R-:W-:Y:S01]  /*7fc0*/  ISETP.GT.AND P0, PT, R0, 0x1, PT ;  /* 0x000000010000780c */ /* 0x000fe20003f04270 */
[----:B------:R-:W-:Y:S01]  /*7fd0*/  ULDC.64 UR4, c[0x0][0x5c0] ;  /* 0x0001700000047ab9 */ /* 0x000fe20000000a00 */
[-C--:B------:R-:W-:Y:S01]  /*7fe0*/  FMUL R24, R24, R23.reuse ;  /* 0x0000001718187220 */ /* 0x080fe20000400000 */
[-C--:B------:R-:W-:Y:S01]  /*7ff0*/  FMUL R25, R25, R23.reuse ;  /* 0x0000001719197220 */ /* 0x080fe20000400000 */
[----:B------:R-:W-:Y:S01]  /*8000*/  ISETP.GT.AND P3, PT, R4, RZ, P0 ;  /* 0x000000ff0400720c */ /* 0x000fe20000764270 */
[-C--:B------:R-:W-:Y:S01]  /*8010*/  FMUL R26, R26, R23.reuse ;  /* 0x000000171a1a7220 */ /* 0x080fe20000400000 */
[----:B------:R-:W-:Y:S01]  /*8020*/  LEA R2, P4, R172, UR4, 0x1 ;  /* 0x00000004ac027c11 */ /* 0x000fe2000f8808ff */
[-C--:B------:R-:W-:Y:S01]  /*8030*/  FMUL R27, R27, R23.reuse ;  /* 0x000000171b1b7220 */ /* 0x080fe20000400000 */
[----:B------:R-:W-:Y:S01]  /*8040*/  F2FP.F16.F32.PACK_AB R24, RZ, R24 ;  /* 0x00000018ff18723e */ /* 0x000fe200000000ff */
[-C--:B------:R-:W-:Y:S01]  /*8050*/  FMUL R28, R28, R23.reuse ;  /* 0x000000171c1c7220 */ /* 0x080fe20000400000 */
[----:B------:R-:W-:Y:S01]  /*8060*/  LEA.HI.X R3, R172, UR5, R175, 0x1, P4 ;  /* 0x00000005ac037c11 */ /* 0x000fe2000a0f0caf */
[----:B------:R-:W-:Y:S01]  /*8070*/  FMUL R29, R29, R23 ;  /* 0x000000171d1d7220 */ /* 0x000fe20000400000 */
[----:B------:R-:W-:Y:S01]  /*8080*/  F2FP.F16.F32.PACK_AB R25, RZ, R25 ;  /* 0x00000019ff19723e */ /* 0x000fe200000000ff */
[-C--:B------:R-:W-:Y:S01]  /*8090*/  FMUL R30, R30, R23.reuse ;  /* 0x000000171e1e7220 */ /* 0x080fe20000400000 */
[C---:B------:R-:W-:Y:S01]  /*80a0*/  SHF.L.U64.HI R11, R10.reuse, 0x4, R11 ;  /* 0x000000040a0b7819 */ /* 0x040fe2000001020b */
[----:B------:R-:W-:Y:S01]  /*80b0*/  @P1 STG.E.U16 desc[UR50][R2.64], R24 ;  /* 0x0000001802001986 */ /* 0x000fe2000c101532 */
[----:B------:R-:W-:Y:S01]  /*80c0*/  LEA R6, P4, R10, R2, 0x4 ;  /* 0x000000020a067211 */ /* 0x000fe200078820ff */
[-C--:B------:R-:W-:Y:S01]  /*80d0*/  FMUL R31, R31, R23.reuse ;  /* 0x000000171f1f7220 */ /* 0x080fe20000400000 */
[----:B------:R-:W-:Y:S01]  /*80e0*/  ISETP.GT.AND P2, PT, R4, 0x8, P2 ;  /* 0x000000080400780c */ /* 0x000fe20001744270 */
[----:B------:R-:W-:Y:S01]  /*80f0*/  @P3 STG.E.U16 desc[UR50][R2.64+0x2], R25 ;  /* 0x0000021902003986 */ /* 0x000fe2000c101532 */
[----:B------:R-:W-:Y:S01]  /*8100*/  ISETP.GT.AND P1, PT, R0, 0x8, PT ;  /* 0x000000080000780c */ /* 0x000fe20003f24270 */
[----:B------:R-:W-:Y:S01]  /*8110*/  IMAD.X R7, R11, 0x1, R3, P4 ;  /* 0x000000010b077824 */ /* 0x000fe200020e0603 */
[----:B------:R-:W-:Y:S01]  /*8120*/  ISETP.GT.AND P3, PT, R4, 0x8, P0 ;  /* 0x000000080400780c */ /* 0x000fe20000764270 */
[-C--:B------:R-:W-:Y:S01]  /*8130*/  FMUL R32, R32, R23.reuse ;  /* 0x0000001720207220 */ /* 0x080fe20000400000 */
[----:B------:R-:W-:Y:S01]  /*8140*/  ISETP.GT.AND P0, PT, R0, 0x9, PT ;  /* 0x000000090000780c */ /* 0x000fe20003f04270 */
[-C--:B------:R-:W-:Y:S01]  /*8150*/  FMUL R33, R33, R23.reuse ;  /* 0x0000001721217220 */ /* 0x080fe20000400000 */
[----:B------:R-:W-:Y:S01]  /*8160*/  ISETP.GT.AND P5, PT, R4, RZ, P1 ;  /* 0x000000ff0400720c */ /* 0x000fe20000fa4270 */
[-C--:B------:R-:W-:Y:S01]  /*8170*/  FMUL R34, R34, R23.reuse ;  /* 0x0000001722227220 */ /* 0x080fe20000400000 */
[----:B------:R-:W-:Y:S01]  /*8180*/  ISETP.GT.AND P4, PT, R4, RZ, P0 ;  /* 0x000000ff0400720c */ /* 0x000fe20000784270 */
[-C--:B------:R-:W-:Y:S01]  /*8190*/  FMUL R35, R35, R23.reuse ;  /* 0x0000001723237220 */ /* 0x080fe20000400000 */
[----:B------:R-:W-:Y:S01]  /*81a0*/  F2FP.F16.F32.PACK_AB R26, RZ, R26 ;  /* 0x0000001aff1a723e */ /* 0x000fe200000000ff */
[----:B------:R-:W-:Y:S01]  /*81b0*/  FMUL R36, R36, R23 ;  /* 0x0000001724247220 */ /* 0x000fe20000400000 */
[----:B------:R-:W-:Y:S01]  /*81c0*/  F2FP.F16.F32.PACK_AB R27, RZ, R27 ;  /* 0x0000001bff1b723e */ /* 0x000fe200000000ff */
[----:B------:R-:W-:Y:S01]  /*81d0*/  FMUL R37, R37, R23 ;  /* 0x0000001725257220 */ /* 0x000fe20000400000 */
[----:B------:R-:W-:Y:S01]  /*81e0*/  F2FP.F16.F32.PACK_AB R28, RZ, R28 ;  /* 0x0000001cff1c723e */ /* 0x000fe200000000ff */
[----:B------:R-:W-:Y:S01]  /*81f0*/  @P2 STG.E.U16 desc[UR50][R6.64], R26 ;  /* 0x0000001a06002986 */ /* 0x000fe2000c101532 */
[----:B------:R-:W-:Y:S01]  /*8200*/  F2FP.F16.F32.PACK_AB R29, RZ, R29 ;  /* 0x0000001dff1d723e */ /* 0x000fe200000000ff */
[-C--:B------:R-:W-:Y:S01]  /*8210*/  FMUL R38, R38, R23.reuse ;  /* 0x0000001726267220 */ /* 0x080fe20000400000 */
[----:B------:R-:W-:Y:S01]  /*8220*/  ISETP.GT.AND P1, PT, R4, 0x8, P1 ;  /* 0x000000080400780c */ /* 0x000fe20000f24270 */
[----:B------:R-:W-:Y:S01]  /*8230*/  @P3 STG.E.U16 desc[UR50][R6.64+0x2], R27 ;  /* 0x0000021b06003986 */ /* 0x000fe2000c101532 */
[----:B------:R-:W-:Y:S01]  /*8240*/  ISETP.GT.AND P3, PT, R0, 0x10, PT ;  /* 0x000000100000780c */ /* 0x000fe20003f64270 */
[-C--:B------:R-:W-:Y:S01]  /*8250*/  FMUL R39, R39, R23.reuse ;  /* 0x0000001727277220 */ /* 0x080fe20000400000 */
[----:B------:R-:W-:Y:S01]  /*8260*/  ISETP.GT.AND P2, PT, R4, 0x8, P0 ;  /* 0x000000080400780c */ /* 0x000fe20000744270 */
[----:B------:R-:W-:Y:S01]  /*8270*/  @P5 STG.E.U16 desc[UR50][R2.64+0x10], R28 ;  /* 0x0000101c02005986 */ /* 0x000fe2000c101532 */
[----:B------:R-:W-:Y:S01]  /*8280*/  ISETP.GT.AND P0, PT, R0, 0x11, PT ;  /* 0x000000110000780c */ /* 0x000fe20003f04270 */
[-C--:B------:R-:W-:Y:S01]  /*8290*/  FMUL R40, R40, R23.reuse ;  /* 0x0000001728287220 */ /* 0x080fe20000400000 */
[----:B------:R-:W-:Y:S01]  /*82a0*/  F2FP.F16.F32.PACK_AB R30, RZ, R30 ;  /* 0x0000001eff1e723e */ /* 0x000fe200000000ff */
[----:B------:R-:W-:Y:S01]  /*82b0*/  @P4 STG.E.U16 desc[UR50][R2.64+0x12], R29 ;  /* 0x0000121d02004986 */ /* 0x000fe2000c101532 */
[C---:B------:R-:W-:Y:S01]  /*82c0*/  ISETP.GT.AND P4, PT, R4.reuse, RZ, P3 ;  /* 0x000000ff0400720c */ /* 0x040fe20001f84270 */
[----:B------:R-:W-:Y:S01]  /*82d0*/  FMUL R41, R41, R23 ;  /* 0x0000001729297220 */ /* 0x000fe20000400000 */
[----:B------:R-:W-:Y:S01]  /*82e0*/  ISETP.GT.AND P5, PT, R4, RZ, P0 ;  /* 0x000000ff0400720c */ /* 0x000fe200007a4270 */
[----:B------:R-:W-:Y:S01]  /*82f0*/  @P1 STG.E.U16 desc[UR50][R6.64+0x10], R30 ;  /* 0x0000101e06001986 */ /* 0x000fe2000c101532 */
[----:B------:R-:W-:Y:S01]  /*8300*/  F2FP.F16.F32.PACK_AB R31, RZ, R31 ;  /* 0x0000001fff1f723e */ /* 0x000fe200000000ff */
[-C--:B------:R-:W-:Y:S01]  /*8310*/  FMUL R42, R42, R23.reuse ;  /* 0x000000172a2a7220 */ /* 0x080fe20000400000 */
[----:B------:R-:W-:Y:S01]  /*8320*/  F2FP.F16.F32.PACK_AB R32, RZ, R32 ;  /* 0x00000020ff20723e */ /* 0x000fe200000000ff */
[----:B------:R-:W-:Y:S01]  /*8330*/  FMUL R43, R43, R23 ;  /* 0x000000172b2b7220 */ /* 0x000fe20000400000 */
[----:B------:R-:W-:Y:S01]  /*8340*/  ISETP.GT.AND P1, PT, R4, 0x8, P3 ;  /* 0x000000080400780c */ /* 0x000fe20001f24270 */
[----:B------:R-:W-:Y:S01]  /*8350*/  @P2 STG.E.U16 desc[UR50][R6.64+0x12], R31 ;  /* 0x0000121f06002986 */ /* 0x000fe2000c101532 */
[----:B------:R-:W-:Y:S01]  /*8360*/  F2FP.F16.F32.PACK_AB R33, RZ, R33 ;  /* 0x00000021ff21723e */ /* 0x000fe200000000ff */
[-C--:B------:R-:W-:Y:S01]  /*8370*/  FMUL R44, R44, R23.reuse ;  /* 0x000000172c2c7220 */ /* 0x080fe20000400000 */
[----:B------:R-:W-:Y:S01]  /*8380*/  ISETP.GT.AND P3, PT, R0, 0x18, PT ;  /* 0x000000180000780c */ /* 0x000fe20003f64270 */
[----:B------:R-:W-:Y:S01]  /*8390*/  @P4 STG.E.U16 desc[UR50][R2.64+0x20], R32 ;  /* 0x0000202002004986 */ /* 0x000fe2000c101532 */
[----:B------:R-:W-:Y:S01]  /*83a0*/  ISETP.GT.AND P2, PT, R4, 0x8, P0 ;  /* 0x000000080400780c */ /* 0x000fe20000744270 */
[-C--:B------:R-:W-:Y:S01]  /*83b0*/  FMUL R45, R45, R23.reuse ;  /* 0x000000172d2d7220 */ /* 0x080fe20000400000 */
[----:B------:R-:W-:Y:S01]  /*83c0*/  ISETP.GT.AND P0, PT, R0, 0x19, PT ;  /* 0x000000190000780c */ /* 0x000fe20003f04270 */
[----:B------:R-:W-:Y:S01]  /*83d0*/  @P5 STG.E.U16 desc[UR50][R2.64+0x22], R33 ;  /* 0x0000222102005986 */ /* 0x000fe2000c101532 */
[----:B------:R-:W-:Y:S01]  /*83e0*/  ISETP.GT.AND P4, PT, R4, RZ, P3 ;  /* 0x000000ff0400720c */ /* 0x000fe20001f84270 */
[-C--:B------:R-:W-:Y:S01]  /*83f0*/  FMUL R46, R46, R23.reuse ;  /* 0x000000172e2e7220 */ /* 0x080fe20000400000 */
[----:B------:R-:W-:Y:S01]  /*8400*/  ISETP.GT.AND P5, PT, R4, RZ, P0 ;  /* 0x000000ff0400720c */ /* 0x000fe200007a4270 */
[-C--:B------:R-:W-:Y:S01]  /*8410*/  FMUL R47, R47, R23.reuse ;  /* 0x000000172f2f7220 */ /* 0x080fe20000400000 */
[----:B------:R-:W-:Y:S01]  /*8420*/  F2FP.F16.F32.PACK_AB R34, RZ, R34 ;  /* 0x00000022ff22723e */ /* 0x000fe200000000ff */
[----:B------:R-:W-:Y:S01]  /*8430*/  FMUL R48, R48, R23 ;  /* 0x0000001730307220 */ /* 0x000fe20000400000 */
[----:B------:R-:W-:Y:S01]  /*8440*/  F2FP.F16.F32.PACK_AB R35, RZ, R35 ;  /* 0x00000023ff23723e */ /* 0x000fe200000000ff */
[-C--:B------:R-:W-:Y:S01]  /*8450*/  FMUL R49, R49, R23.reuse ;  /* 0x0000001731317220 */ /* 0x080fe20000400000 */
[----:B------:R-:W-:Y:S01]  /*8460*/  F2FP.F16.F32.PACK_AB R36, RZ, R36 ;  /* 0x00000024ff24723e */ /* 0x000fe200000000ff */
[----:B------:R-:W-:Y:S01]  /*8470*/  @P1 STG.E.U16 desc[UR50][R6.64+0x20], R34 ;  /* 0x0000202206001986 */ /* 0x000fe2000c101532 */
[----:B------:R-:W-:Y:S01]  /*8480*/  ISETP.GT.AND P1, PT, R4, 0x8, P3 ;  /* 0x000000080400780c */ /* 0x000fe20001f24270 */
[----:B------:R-:W-:Y:S01]  /*8490*/  FMUL R50, R50, R23 ;  /* 0x0000001732327220 */ /* 0x000fe20000400000 */
[----:B------:R-:W-:Y:S01]  /*84a0*/  F2FP.F16.F32.PACK_AB R37, RZ, R37 ;  /* 0x00000025ff25723e */ /* 0x000fe200000000ff */
[----:B------:R-:W-:Y:S01]  /*84b0*/  @P2 STG.E.U16 desc[UR50][R6.64+0x22], R35 ;  /* 0x0000222306002986 */ /* 0x000fe2000c101532 */
[----:B------:R-:W-:Y:S01]  /*84c0*/  ISETP.GT.AND P3, PT, R0, 0x20, PT ;  /* 0x000000200000780c */ /* 0x000fe20003f64270 */
[-C--:B------:R-:W-:Y:S01]  /*84d0*/  FMUL R51, R51, R23.reuse ;  /* 0x0000001733337220 */ /* 0x080fe20000400000 */
[----:B------:R-:W-:Y:S01]  /*84e0*/  ISETP.GT.AND P2, PT, R4, 0x8, P0 ;  /* 0x000000080400780c */ /* 0x000fe20000744270 */
[----:B------:R-:W-:Y:S01]  /*84f0*/  @P4 STG.E.U16 desc[UR50][R2.64+0x30], R36 ;  /* 0x0000302402004986 */ /* 0x000fe2000c101532 */
[----:B------:R-:W-:Y:S01]  /*8500*/  ISETP.GT.AND P0, PT, R0, 0x21, PT ;  /* 0x000000210000780c */ /* 0x000fe20003f04270 */
[-C--:B------:R-:W-:Y:S01]  /*8510*/  FMUL R52, R52, R23.reuse ;  /* 0x0000001734347220 */ /* 0x080fe20000400000 */
[C---:B------:R-:W-:Y:S01]  /*8520*/  ISETP.GT.AND P4, PT, R4.reuse, RZ, P3 ;  /* 0x000000ff0400720c */ /* 0x040fe20001f84270 */
[----:B------:R-:W-:Y:S01]  /*8530*/  @P5 STG.E.U16 desc[UR50][R2.64+0x32], R37 ;  /* 0x0000322502005986 */ /* 0x000fe2000c101532 */
        /* <DEDUP_REMOVED lines=328> */
[----:B------:R-:W-:-:S02]  /*99c0*/  ISETP.GT.AND P1, PT, R4, 0x8, P3 ;  /* 0x000000080400780c */ /* 0x000fc40001f24270 */
[----:B------:R-:W-:Y:S01]  /*99d0*/  F2FP.F16.F32.PACK_AB R105, RZ, R105 ;  /* 0x00000069ff69723e */ /* 0x000fe200000000ff */
[----:B------:R-:W-:Y:S01]  /*99e0*/  @P2 STG.E.U16 desc[UR50][R6.64+0x132], R103 ;  /* 0x0001326706002986 */ /* 0x000fe2000c101532 */
[----:B------:R-:W-:Y:S02]  /*99f0*/  ISETP.GT.AND P3, PT, R0, 0xa8, PT ;  /* 0x000000a80000780c */ /* 0x000fe40003f64270 */
[----:B------:R-:W-:Y:S01]  /*9a00*/  ISETP.GT.AND P2, PT, R4, 0x8, P0 ;  /* 0x000000080400780c */ /* 0x000fe20000744270 */
[----:B------:R-:W-:Y:S01]  /*9a10*/  @P4 STG.E.U16 desc[UR50][R2.64+0x140], R104 ;  /* 0x0001406802004986 */ /* 0x000fe2000c101532 */
[----:B------:R-:W-:Y:S02]  /*9a20*/  ISETP.GT.AND P0, PT, R0, 0xa9, PT ;  /* 0x000000a90000780c */ /* 0x000fe40003f04270 */
[C---:B------:R-:W-:Y:S01]  /*9a30*/  ISETP.GT.AND P4, PT, R4.reuse, RZ, P3 ;  /* 0x000000ff0400720c */ /* 0x040fe20001f84270 */
[----:B------:R-:W-:Y:S01]  /*9a40*/  @P5 STG.E.U16 desc[UR50][R2.64+0x142], R105 ;  /* 0x0001426902005986 */ /* 0x000fe2000c101532 */
[----:B------:R-:W-:-:S02]  /*9a50*/  ISETP.GT.AND P5, PT, R4, RZ, P0 ;  /* 0x000000ff0400720c */ /* 0x000fc400007a4270 */
[----:B------:R-:W-:Y:S02]  /*9a60*/  F2FP.F16.F32.PACK_AB R106, RZ, R106 ;  /* 0x0000006aff6a723e */ /* 0x000fe400000000ff */
[----:B------:R-:W-:Y:S02]  /*9a70*/  F2FP.F16.F32.PACK_AB R107, RZ, R107 ;  /* 0x0000006bff6b723e */ /* 0x000fe400000000ff */
[----:B------:R-:W-:Y:S01]  /*9a80*/  F2FP.F16.F32.PACK_AB R108, RZ, R108 ;  /* 0x0000006cff6c723e */ /* 0x000fe200000000ff */
[----:B------:R-:W-:Y:S01]  /*9a90*/  @P1 STG.E.U16 desc[UR50][R6.64+0x140], R106 ;  /* 0x0001406a06001986 */ /* 0x000fe2000c101532 */
[----:B------:R-:W-:Y:S02]  /*9aa0*/  ISETP.GT.AND P1, PT, R4, 0x8, P3 ;  /* 0x000000080400780c */ /* 0x000fe40001f24270 */
[----:B------:R-:W-:Y:S01]  /*9ab0*/  F2FP.F16.F32.PACK_AB R109, RZ, R109 ;  /* 0x0000006dff6d723e */ /* 0x000fe200000000ff */
[----:B------:R-:W-:Y:S01]  /*9ac0*/  @P2 STG.E.U16 desc[UR50][R6.64+0x142], R107 ;  /* 0x0001426b06002986 */ /* 0x000fe2000c101532 */
[----:B------:R-:W-:-:S02]  /*9ad0*/  ISETP.GT.AND P3, PT, R0, 0xb0, PT ;  /* 0x000000b00000780c */ /* 0x000fc40003f64270 */
[----:B------:R-:W-:Y:S01]  /*9ae0*/  ISETP.GT.AND P2, PT, R4, 0x8, P0 ;  /* 0x000000080400780c */ /* 0x000fe20000744270 */
[----:B------:R-:W-:Y:S01]  /*9af0*/  @P4 STG.E.U16 desc[UR50][R2.64+0x150], R108 ;  /* 0x0001506c02004986 */ /* 0x000fe2000c101532 */
[----:B------:R-:W-:Y:S02]  /*9b00*/  ISETP.GT.AND P0, PT, R0, 0xb1, PT ;  /* 0x000000b10000780c */ /* 0x000fe40003f04270 */
[C---:B------:R-:W-:Y:S01]  /*9b10*/  ISETP.GT.AND P4, PT, R4.reuse, RZ, P3 ;  /* 0x000000ff0400720c */ /* 0x040fe20001f84270 */
[----:B------:R-:W-:Y:S01]  /*9b20*/  @P5 STG.E.U16 desc[UR50][R2.64+0x152], R109 ;  /* 0x0001526d02005986 */ /* 0x000fe2000c101532 */
[----:B------:R-:W-:Y:S02]  /*9b30*/  ISETP.GT.AND P5, PT, R4, RZ, P0 ;  /* 0x000000ff0400720c */ /* 0x000fe400007a4270 */
[----:B------:R-:W-:Y:S02]  /*9b40*/  F2FP.F16.F32.PACK_AB R110, RZ, R110 ;  /* 0x0000006eff6e723e */ /* 0x000fe400000000ff */
[----:B------:R-:W-:-:S02]  /*9b50*/  F2FP.F16.F32.PACK_AB R111, RZ, R111 ;  /* 0x0000006fff6f723e */ /* 0x000fc400000000ff */
[----:B------:R-:W-:Y:S01]  /*9b60*/  F2FP.F16.F32.PACK_AB R112, RZ, R112 ;  /* 0x00000070ff70723e */ /* 0x000fe200000000ff */
[----:B------:R-:W-:Y:S01]  /*9b70*/  @P1 STG.E.U16 desc[UR50][R6.64+0x150], R110 ;  /* 0x0001506e06001986 */ /* 0x000fe2000c101532 */
[----:B------:R-:W-:Y:S02]  /*9b80*/  ISETP.GT.AND P1, PT, R4, 0x8, P3 ;  /* 0x000000080400780c */ /* 0x000fe40001f24270 */
[----:B------:R-:W-:Y:S01]  /*9b90*/  F2FP.F16.F32.PACK_AB R113, RZ, R113 ;  /* 0x00000071ff71723e */ /* 0x000fe200000000ff */
[----:B------:R-:W-:Y:S01]  /*9ba0*/  @P2 STG.E.U16 desc[UR50][R6.64+0x152], R111 ;  /* 0x0001526f06002986 */ /* 0x000fe2000c101532 */
[----:B------:R-:W-:Y:S02]  /*9bb0*/  ISETP.GT.AND P3, PT, R0, 0xb8, PT ;  /* 0x000000b80000780c */ /* 0x000fe40003f64270 */
[----:B------:R-:W-:Y:S01]  /*9bc0*/  ISETP.GT.AND P2, PT, R4, 0x8, P0 ;  /* 0x000000080400780c */ /* 0x000fe20000744270 */
[----:B------:R-:W-:Y:S01]  /*9bd0*/  @P4 STG.E.U16 desc[UR50][R2.64+0x160], R112 ;  /* 0x0001607002004986 */ /* 0x000fe2000c101532 */
[----:B------:R-:W-:-:S02]  /*9be0*/  ISETP.GT.AND P0, PT, R0, 0xb9, PT ;  /* 0x000000b90000780c */ /* 0x000fc40003f04270 */
[C---:B------:R-:W-:Y:S01]  /*9bf0*/  ISETP.GT.AND P4, PT, R4.reuse, RZ, P3 ;  /* 0x000000ff0400720c */ /* 0x040fe20001f84270 */
[----:B------:R-:W-:Y:S01]  /*9c00*/  @P5 STG.E.U16 desc[UR50][R2.64+0x162], R113 ;  /* 0x0001627102005986 */ /* 0x000fe2000c101532 */
[C---:B------:R-:W-:Y:S02]  /*9c10*/  ISETP.GT.AND P5, PT, R4.reuse, RZ, P0 ;  /* 0x000000ff0400720c */ /* 0x040fe400007a4270 */
[----:B------:R-:W-:Y:S02]  /*9c20*/  F2FP.F16.F32.PACK_AB R114, RZ, R114 ;  /* 0x00000072ff72723e */ /* 0x000fe400000000ff */
[----:B------:R-:W-:Y:S02]  /*9c30*/  F2FP.F16.F32.PACK_AB R115, RZ, R115 ;  /* 0x00000073ff73723e */ /* 0x000fe400000000ff */
        /* <DEDUP_REMOVED lines=58> */
[C---:B------:R-:W-:Y:S02]  /*9fe0*/  ISETP.GT.AND P1, PT, R4.reuse, 0x8, P2 ;  /* 0x000000080400780c */ /* 0x040fe40001724270 */
[----:B------:R-:W-:Y:S01]  /*9ff0*/  F2FP.F16.F32.PACK_AB R133, RZ, R133 ;  /* 0x00000085ff85723e */ /* 0x000fe200000000ff */
[----:B------:R-:W-:Y:S01]  /*a000*/  @P0 STG.E.U16 desc[UR50][R6.64+0x1a2], R131 ;  /* 0x0001a28306000986 */ /* 0x000fe2000c101532 */
[----:B------:R-:W-:-:S02]  /*a010*/  ISETP.GT.AND P2, PT, R4, 0x8, P3 ;  /* 0x000000080400780c */ /* 0x000fc40001f44270 */
[C---:B------:R-:W-:Y:S01]  /*a020*/  ISETP.GT.AND P3, PT, R0.reuse, 0xe0, PT ;  /* 0x000000e00000780c */ /* 0x040fe20003f64270 */
        /* <DEDUP_REMOVED lines=9> */
[----:B------:R-:W-:Y:S02]  /*a0c0*/  F2FP.F16.F32.PACK_AB R137, RZ, R137 ;  /* 0x00000089ff89723e */ /* 0x000fe400000000ff */
[C---:B------:R-:W-:Y:S01]  /*a0d0*/  ISETP.GT.AND P1, PT, R4.reuse, 0x8, P3 ;  /* 0x000000080400780c */ /* 0x040fe20001f24270 */
[----:B------:R-:W-:Y:S01]  /*a0e0*/  @P2 STG.E.U16 desc[UR50][R6.64+0x1b2], R135 ;  /* 0x0001b28706002986 */ /* 0x000fe2000c101532 */
[----:B------:R-:W-:Y:S02]  /*a0f0*/  ISETP.GT.AND P0, PT, R4, 0x8, P0 ;  /* 0x000000080400780c */ /* 0x000fe40000704270 */
[----:B------:R-:W-:Y:S01]  /*a100*/  F2FP.F16.F32.PACK_AB R138, RZ, R138 ;  /* 0x0000008aff8a723e */ /* 0x000fe200000000ff */
[----:B------:R-:W-:Y:S01]  /*a110*/  @P4 STG.E.U16 desc[UR50][R2.64+0x1c0], R136 ;  /* 0x0001c08802004986 */ /* 0x000fe2000c101532 */
[----:B------:R-:W-:-:S02]  /*a120*/  ISETP.GT.AND P4, PT, R0, 0xe8, PT ;  /* 0x000000e80000780c */ /* 0x000fc40003f84270 */
[----:B------:R-:W-:Y:S01]  /*a130*/  F2FP.F16.F32.PACK_AB R139, RZ, R139 ;  /* 0x0000008bff8b723e */ /* 0x000fe200000000ff */
[----:B------:R-:W-:Y:S01]  /*a140*/  @P5 STG.E.U16 desc[UR50][R2.64+0x1c2], R137 ;  /* 0x0001c28902005986 */ /* 0x000fe2000c101532 */
[----:B------:R-:W-:Y:S02]  /*a150*/  ISETP.GT.AND P5, PT, R0, 0xe9, PT ;  /* 0x000000e90000780c */ /* 0x000fe40003fa4270 */
[C---:B------:R-:W-:Y:S01]  /*a160*/  ISETP.GT.AND P2, PT, R4.reuse, RZ, P4 ;  /* 0x000000ff0400720c */ /* 0x040fe20002744270 */
[----:B------:R-:W-:Y:S01]  /*a170*/  @P1 STG.E.U16 desc[UR50][R6.64+0x1c0], R138 ;  /* 0x0001c08a06001986 */ /* 0x000fe2000c101532 */
[----:B------:R-:W-:Y:S02]  /*a180*/  ISETP.GT.AND P6, PT, R4, RZ, P5 ;  /* 0x000000ff0400720c */ /* 0x000fe40002fc4270 */
[----:B------:R-:W-:Y:S01]  /*a190*/  F2FP.F16.F32.PACK_AB R140, RZ, R140 ;  /* 0x0000008cff8c723e */ /* 0x000fe200000000ff */
[----:B------:R-:W-:Y:S01]  /*a1a0*/  @P0 STG.E.U16 desc[UR50][R6.64+0x1c2], R139 ;  /* 0x0001c28b06000986 */ /* 0x000fe2000c101532 */
[----:B------:R-:W-:-:S02]  /*a1b0*/  F2FP.F16.F32.PACK_AB R141, RZ, R141 ;  /* 0x0000008dff8d723e */ /* 0x000fc400000000ff */
[----:B------:R-:W-:Y:S02]  /*a1c0*/  ISETP.GT.AND P4, PT, R4, 0x8, P4 ;  /* 0x000000080400780c */ /* 0x000fe40002784270 */
[C---:B------:R-:W-:Y:S02]  /*a1d0*/  ISETP.GT.AND P3, PT, R0.reuse, 0xf0, PT ;  /* 0x000000f00000780c */ /* 0x040fe40003f64270 */
[----:B------:R-:W-:Y:S01]  /*a1e0*/  F2FP.F16.F32.PACK_AB R142, RZ, R142 ;  /* 0x0000008eff8e723e */ /* 0x000fe200000000ff */
[----:B------:R-:W-:Y:S01]  /*a1f0*/  @P2 STG.E.U16 desc[UR50][R2.64+0x1d0], R140 ;  /* 0x0001d08c02002986 */ /* 0x000fe2000c101532 */
[----:B------:R-:W-:Y:S02]  /*a200*/  ISETP.GT.AND P2, PT, R0, 0xf1, PT ;  /* 0x000000f10000780c */ /* 0x000fe40003f44270 */
[----:B------:R-:W-:Y:S01]  /*a210*/  F2FP.F16.F32.PACK_AB R143, RZ, R143 ;  /* 0x0000008fff8f723e */ /* 0x000fe200000000ff */
[----:B------:R-:W-:Y:S01]  /*a220*/  @P6 STG.E.U16 desc[UR50][R2.64+0x1d2], R141 ;  /* 0x0001d28d02006986 */ /* 0x000fe2000c101532 */
[----:B------:R-:W-:-:S02]  /*a230*/  ISETP.GT.AND P6, PT, R4, 0x8, P5 ;  /* 0x000000080400780c */ /* 0x000fc40002fc4270 */
[C---:B------:R-:W-:Y:S01]  /*a240*/  ISETP.GT.AND P5, PT, R4.reuse, RZ, P3 ;  /* 0x000000ff0400720c */ /* 0x040fe20001fa4270 */
[----:B------:R-:W-:Y:S01]  /*a250*/  @P4 STG.E.U16 desc[UR50][R6.64+0x1d0], R142 ;  /* 0x0001d08e06004986 */ /* 0x000fe2000c101532 */
[C---:B------:R-:W-:Y:S02]  /*a260*/  ISETP.GT.AND P3, PT, R4.reuse, 0x8, P3 ;  /* 0x000000080400780c */ /* 0x040fe40001f64270 */
[C---:B------:R-:W-:Y:S02]  /*a270*/  ISETP.GT.AND P4, PT, R4.reuse, RZ, P2 ;  /* 0x000000ff0400720c */ /* 0x040fe40001784270 */
[----:B------:R-:W-:Y:S02]  /*a280*/  F2FP.F16.F32.PACK_AB R144, RZ, R144 ;  /* 0x00000090ff90723e */ /* 0x000fe400000000ff */
[----:B------:R-:W-:Y:S02]  /*a290*/  ISETP.GT.AND P2, PT, R4, 0x8, P2 ;  /* 0x000000080400780c */ /* 0x000fe40001744270 */
[C---:B------:R-:W-:Y:S01]  /*a2a0*/  ISETP.GT.AND P0, PT, R0.reuse, 0xf9, PT ;  /* 0x000000f90000780c */ /* 0x040fe20003f04270 */
[----:B------:R-:W-:Y:S01]  /*a2b0*/  @P6 STG.E.U16 desc[UR50][R6.64+0x1d2], R143 ;  /* 0x0001d28f06006986 */ /* 0x000fe2000c101532 */
[----:B------:R-:W-:-:S02]  /*a2c0*/  ISETP.GT.AND P1, PT, R0, 0xf8, PT ;  /* 0x000000f80000780c */ /* 0x000fc40003f24270 */
[----:B------:R-:W-:Y:S01]  /*a2d0*/  F2FP.F16.F32.PACK_AB R145, RZ, R145 ;  /* 0x00000091ff91723e */ /* 0x000fe200000000ff */
[----:B------:R-:W-:Y:S01]  /*a2e0*/  @P5 STG.E.U16 desc[UR50][R2.64+0x1e0], R144 ;  /* 0x0001e09002005986 */ /* 0x000fe2000c101532 */
[C---:B------:R-:W-:Y:S01]  /*a2f0*/  ISETP.GT.AND P6, PT, R4.reuse, RZ, P1 ;  /* 0x000000ff0400720c */ /* 0x040fe20000fc4270 */
[----:B------:R-:W-:Y:S01]  /*a300*/  @P3 IMAD.MOV.U32 R5, RZ, RZ, R7 ;  /* 0x000000ffff053224 */ /* 0x000fe200078e0007 */
[C---:B------:R-:W-:Y:S01]  /*a310*/  ISETP.GT.AND P5, PT, R4.reuse, RZ, P0 ;  /* 0x000000ff0400720c */ /* 0x040fe200007a4270 */
[----:B------:R-:W-:Y:S01]  /*a320*/  @P4 STG.E.U16 desc[UR50][R2.64+0x1e2], R145 ;  /* 0x0001e29102004986 */ /* 0x000fe2000c101532 */
[C---:B------:R-:W-:Y:S02]  /*a330*/  ISETP.GT.AND P1, PT, R4.reuse, 0x8, P1 ;  /* 0x000000080400780c */ /* 0x040fe40000f24270 */
[----:B------:R-:W-:Y:S01]  /*a340*/  ISETP.GT.AND P0, PT, R4, 0x8, P0 ;  /* 0x000000080400780c */ /* 0x000fe20000704270 */
[----:B------:R-:W-:Y:S01]  /*a350*/  @P3 IMAD.MOV.U32 R4, RZ, RZ, R6 ;  /* 0x000000ffff043224 */ /* 0x000fe200078e0006 */
[----:B------:R-:W-:-:S02]  /*a360*/  F2FP.F16.F32.PACK_AB R146, RZ, R146 ;  /* 0x00000092ff92723e */ /* 0x000fc400000000ff */
[----:B------:R-:W-:Y:S02]  /*a370*/  F2FP.F16.F32.PACK_AB R147, RZ, R147 ;  /* 0x00000093ff93723e */ /* 0x000fe400000000ff */
[----:B------:R-:W-:Y:S01]  /*a380*/  F2FP.F16.F32.PACK_AB R148, RZ, R148 ;  /* 0x00000094ff94723e */ /* 0x000fe200000000ff */
[----:B------:R0:W-:Y:S01]  /*a390*/  @P3 STG.E.U16 desc[UR50][R4.64+0x1e0], R146 ;  /* 0x0001e09204003986 */ /* 0x0001e2000c101532 */
[----:B------:R-:W-:Y:S02]  /*a3a0*/  F2FP.F16.F32.PACK_AB R149, RZ, R149 ;  /* 0x00000095ff95723e */ /* 0x000fe400000000ff */
[----:B------:R-:W-:Y:S02]  /*a3b0*/  F2FP.F16.F32.PACK_AB R150, RZ, R150 ;  /* 0x00000096ff96723e */ /* 0x000fe400000000ff */
[----:B------:R-:W-:Y:S01]  /*a3c0*/  F2FP.F16.F32.PACK_AB R151, RZ, R151 ;  /* 0x00000097ff97723e */ /* 0x000fe200000000ff */
[----:B0-----:R-:W-:Y:S02]  /*a3d0*/  @P2 IMAD.MOV.U32 R4, RZ, RZ, R6 ;  /* 0x000000ffff042224 */ /* 0x001fe400078e0006 */
[----:B------:R-:W-:-:S05]  /*a3e0*/  @P2 IMAD.MOV.U32 R5, RZ, RZ, R7 ;  /* 0x000000ffff052224 */ /* 0x000fca00078e0007 */
[----:B------:R-:W-:Y:S04]  /*a3f0*/  @P2 STG.E.U16 desc[UR50][R4.64+0x1e2], R147 ;  /* 0x0001e29304002986 */ /* 0x000fe8000c101532 */
[----:B------:R-:W-:Y:S04]  /*a400*/  @P6 STG.E.U16 desc[UR50][R2.64+0x1f0], R148 ;  /* 0x0001f09402006986 */ /* 0x000fe8000c101532 */
[----:B------:R0:W-:Y:S02]  /*a410*/  @P5 STG.E.U16 desc[UR50][R2.64+0x1f2], R149 ;  /* 0x0001f29502005986 */ /* 0x0001e4000c101532 */
[----:B0-----:R-:W-:-:S02]  /*a420*/  @P1 IMAD.MOV.U32 R2, RZ, RZ, R6 ;  /* 0x000000ffff021224 */ /* 0x001fc400078e0006 */
[----:B------:R-:W-:-:S05]  /*a430*/  @P1 IMAD.MOV.U32 R3, RZ, RZ, R7 ;  /* 0x000000ffff031224 */ /* 0x000fca00078e0007 */
[----:B------:R0:W-:Y:S04]  /*a440*/  @P1 STG.E.U16 desc[UR50][R2.64+0x1f0], R150 ;  /* 0x0001f09602001986 */ /* 0x0001e8000c101532 */
[----:B------:R0:W-:Y:S02]  /*a450*/  @P0 STG.E.U16 desc[UR50][R6.64+0x1f2], R151 ;  /* 0x0001f29706000986 */ /* 0x0001e4000c101532 */
.L_x_289:
[----:B------:R-:W-:Y:S05]  /*a460*/  BSYNC B0 ;  /* 0x0000000000007941 */ /* 0x000fea0003800000 */
.L_x_35:
[----:B0-----:R-:W-:Y:S01]  /*a470*/  IMAD.U32 R2, RZ, RZ, UR38 ;  /* 0x00000026ff027e24 */ /* 0x001fe2000f8e00ff */
[----:B------:R-:W-:Y:S01]  /*a480*/  ULDC.64 UR4, c[0x0][0x650] ;  /* 0x0001940000047ab9 */ /* 0x000fe20000000a00 */
[----:B------:R-:W-:Y:S01]  /*a490*/  IMAD.U32 R0, RZ, RZ, UR41 ;  /* 0x00000029ff007e24 */ /* 0x000fe2000f8e00ff */
[----:B------:R0:W-:Y:S01]  /*a4a0*/  SYNCS.ARRIVE.TRANS64.A1T0 RZ, [R160+UR47], RZ ;  /* 0x000000ffa0ff79a7 */ /* 0x0001e2000810002f */
[----:B------:R-:W-:Y:S01]  /*a4b0*/  IMAD.U32 R3, RZ, RZ, UR39 ;  /* 0x00000027ff037e24 */ /* 0x000fe2000f8e00ff */
[C---:B------:R-:W-:Y:S01]  /*a4c0*/  LEA R16, P0, R2.reuse, R16, 0x1 ;  /* 0x0000001002107211 */ /* 0x040fe200078008ff */
[----:B-----5:R-:W-:Y:S02]  /*a4d0*/  IMAD.MOV.U32 R18, RZ, RZ, -0x1 ;  /* 0xffffffffff127424 */ /* 0x020fe400078e00ff */
[----:B------:R-:W-:Y:S01]  /*a4e0*/  IMAD.MOV.U32 R19, RZ, RZ, -0x1 ;  /* 0xffffffffff137424 */ /* 0x000fe200078e00ff */
[----:B------:R-:W-:Y:S01]  /*a4f0*/  LEA.HI.X R17, R2, R17, R0, 0x1, P0 ;  /* 0x0000001102117211 */ /* 0x000fe200000f0c00 */
[----:B------:R-:W-:Y:S01]  /*a500*/  IMAD.MOV.U32 R2, RZ, RZ, -0x1 ;  /* 0xffffffffff027424 */ /* 0x000fe200078e00ff */
[----:B------:R-:W-:-:S02]  /*a510*/  ISETP.GE.U32.AND P0, PT, R16, UR4, PT ;  /* 0x0000000410007c0c */ /* 0x000fc4000bf06070 */
[----:B------:R-:W-:Y:S02]  /*a520*/  PRMT R0, RZ, 0x7610, R0 ;  /* 0x00007610ff007816 */ /* 0x000fe40000000000 */
[----:B------:R-:W-:-:S13]  /*a530*/  ISETP.GE.U32.AND.EX P0, PT, R17, UR5, PT, P0 ;  /* 0x0000000511007c0c */ /* 0x000fda000bf06100 */
[----:B0-----:R-:W-:Y:S05]  /*a540*/  @P0 BRA `(.L_x_290) ;  /* 0x00000004008c0947 */ /* 0x001fea0003800000 */
[----:B------:R-:W0:Y:S01]  /*a550*/  S2UR UR7, SR_CTAID.X ;  /* 0x00000000000779c3 */ /* 0x000e220000002500 */
[----:B------:R-:W-:Y:S01]  /*a560*/  ULDC.64 UR4, c[0x0][0x628] ;  /* 0x00018a0000047ab9 */ /* 0x000fe20000000a00 */
[----:B------:R-:W-:Y:S01]  /*a570*/  ULDC UR6, c[0x0][0x150] ;  /* 0x0000540000067ab9 */ /* 0x000fe20000000800 */
[----:B------:R-:W-:Y:S01]  /*a580*/  ISETP.NE.U32.AND P0, PT, RZ, UR4, PT ;  /* 0x00000004ff007c0c */ /* 0x000fe2000bf05070 */
[----:B------:R-:W-:Y:S01]  /*a590*/  ULDC UR15, c[0x0][0x630] ;  /* 0x00018c00000f7ab9 */ /* 0x000fe20000000800 */
[C---:B------:R-:W-:Y:S01]  /*a5a0*/  R2UR UR16, R16.reuse ;  /* 0x00000000101072ca */ /* 0x040fe200000e0000 */
[----:B------:R-:W-:Y:S01]  /*a5b0*/  ULDC UR18, c[0x0][0x154] ;  /* 0x0000550000127ab9 */ /* 0x000fe20000000800 */
[----:B------:R-:W-:Y:S01]  /*a5c0*/  ISETP.NE.AND.EX P0, PT, RZ, UR5, PT, P0 ;  /* 0x00000005ff007c0c */ /* 0x000fe2000bf05300 */
[----:B------:R-:W1:Y:S01]  /*a5d0*/  S2UR UR19, SR_CTAID.Y ;  /* 0x00000000001379c3 */ /* 0x000e620000002600 */
[----:B------:R-:W-:Y:S02]  /*a5e0*/  R2UR UR17, R17 ;  /* 0x00000000111172ca */ /* 0x000fe400000e0000 */
[----:B------:R-:W-:-:S02]  /*a5f0*/  R2UR UR12, R16 ;  /* 0x00000000100c72ca */ /* 0x000fc400000e0000 */
[----:B------:R-:W-:Y:S02]  /*a600*/  R2UR UR13, R17 ;  /* 0x00000000110d72ca */ /* 0x000fe400000e0000 */
[----:B0-----:R-:W-:-:S05]  /*a610*/  I2FP.F32.U32 R0, UR7 ;  /* 0x0000000700007c45 */ /* 0x001fca0008201000 */
[----:B------:R-:W-:-:S04]  /*a620*/  FMUL R0, R0, UR6 ;  /* 0x0000000600007c20 */ /* 0x000fc80008400000 */
[----:B------:R0:W0:Y:S01]  /*a630*/  F2I.U32.TRUNC.NTZ R2, R0 ;  /* 0x0000000000027305 */ /* 0x000022000020f000 */
[----:B-1----:R-:W-:Y:S05]  /*a640*/  @!P0 BRA `(.L_x_291) ;  /* 0x0000000000308947 */ /* 0x002fea0003800000 */
        /* <DEDUP_REMOVED lines=12> */
.L_x_291:
[----:B------:R-:W-:Y:S01]  /*a710*/  USHF.R.U64 UR6, UR12, UR15, UR13 ;  /* 0x0000000f0c067299 */ /* 0x000fe2000800120d */
[----:B0-----:R-:W-:Y:S01]  /*a720*/  I2FP.F32.U32 R0, UR19 ;  /* 0x0000001300007c45 */ /* 0x001fe20008201000 */
[----:B------:R-:W-:Y:S01]  /*a730*/  USHF.R.U32.HI UR4, URZ, UR15, UR13 ;  /* 0x0000000f3f047299 */ /* 0x000fe2000801160d */
[----:B------:R-:W-:Y:S01]  /*a740*/  R2UR UR14, R2 ;  /* 0x00000000020e72ca */ /* 0x000fe200000e0000 */
[----:B------:R-:W-:Y:S02]  /*a750*/  UIADD3 UR9, UP0, URZ, -UR6, URZ ;  /* 0x800000063f097290 */ /* 0x000fe4000ff1e03f */
[----:B------:R-:W-:Y:S01]  /*a760*/  FMUL R0, R0, UR18 ;  /* 0x0000001200007c20 */ /* 0x000fe20008400000 */
[----:B------:R-:W-:Y:S01]  /*a770*/  ULDC.64 UR12, c[0x0][0x620] ;  /* 0x00018800000c7ab9 */ /* 0x000fe20000000a00 */
[----:B------:R-:W-:Y:S01]  /*a780*/  UIADD3.X UR4, URZ, ~UR4, URZ, UP0, !UPT ;  /* 0x800000043f047290 */ /* 0x000fe200087fe43f */
[----:B------:R-:W-:Y:S01]  /*a790*/  UMOV UR10, UR16 ;  /* 0x00000010000a7c82 */ /* 0x000fe20008000000 */
[----:B------:R-:W-:-:S02]  /*a7a0*/  UMOV UR11, UR17 ;  /* 0x00000011000b7c82 */ /* 0x000fc40008000000 */
[----:B------:R-:W0:Y:S01]  /*a7b0*/  F2I.U32.TRUNC.NTZ R0, R0 ;  /* 0x0000000000007305 */ /* 0x000e22000020f000 */
[----:B------:R-:W-:Y:S02]  /*a7c0*/  UIMAD UR4, UR4, UR12, URZ ;  /* 0x0000000c040472a4 */ /* 0x000fe4000f8e023f */
[----:B------:R-:W-:Y:S02]  /*a7d0*/  UIMAD.WIDE.U32 UR10, UR9, UR12, UR10 ;  /* 0x0000000c090a72a5 */ /* 0x000fe4000f8e000a */
[----:B------:R-:W-:Y:S01]  /*a7e0*/  UIMAD UR9, UR9, UR13, UR4 ;  /* 0x0000000d090972a4 */ /* 0x000fe2000f8e0204 */
[----:B------:R-:W-:Y:S01]  /*a7f0*/  ULDC UR22, c[0x0][0x658] ;  /* 0x0001960000167ab9 */ /* 0x000fe20000000800 */
[----:B------:R-:W-:Y:S02]  /*a800*/  UMOV UR12, 0xffffffff ;  /* 0xffffffff000c7882 */ /* 0x000fe40000000000 */
[----:B------:R-:W-:Y:S01]  /*a810*/  UIADD3 UR11, UR11, UR9, URZ ;  /* 0x000000090b0b7290 */ /* 0x000fe2000fffe03f */
[----:B------:R-:W-:Y:S01]  /*a820*/  ULDC UR13, c[0x0][0x618] ;  /* 0x00018600000d7ab9 */ /* 0x000fe20000000800 */
[----:B------:R-:W-:Y:S01]  /*a830*/  ULDC.64 UR4, c[0x0][0x640] ;  /* 0x0001900000047ab9 */ /* 0x000fe20000000a00 */
[----:B------:R-:W-:Y:S01]  /*a840*/  USHF.L.U32 UR18, UR12, UR22, URZ ;  /* 0x000000160c127299 */ /* 0x000fe2000800063f */
[----:B------:R-:W-:Y:S01]  /*a850*/  ISETP.NE.U32.AND P0, PT, RZ, UR4, PT ;  /* 0x00000004ff007c0c */ /* 0x000fe2000bf05070 */
[----:B------:R-:W-:Y:S01]  /*a860*/  USHF.R.U64 UR12, UR10, UR13, UR11 ;  /* 0x0000000d0a0c7299 */ /* 0x000fe2000800120b */
[----:B0-----:R-:W-:Y:S01]  /*a870*/  R2UR UR16, R0 ;  /* 0x00000000001072ca */ /* 0x001fe200000e0000 */
[----:B------:R-:W-:Y:S01]  /*a880*/  USHF.R.U32.HI UR10, URZ, UR13, UR11 ;  /* 0x0000000d3f0a7299 */ /* 0x000fe2000801160b */
[----:B------:R-:W-:Y:S01]  /*a890*/  ISETP.NE.AND.EX P0, PT, RZ, UR5, PT, P0 ;  /* 0x00000005ff007c0c */ /* 0x000fe2000bf05300 */
[----:B------:R-:W-:Y:S01]  /*a8a0*/  ULDC UR17, c[0x0][0x608] ;  /* 0x0001820000117ab9 */ /* 0x000fe20000000800 */
[----:B------:R-:W-:-:S02]  /*a8b0*/  ULOP3.LUT UR23, URZ, UR18, URZ, 0x33, !UPT ;  /* 0x000000123f177292 */ /* 0x000fc4000f8e333f */
[----:B------:R-:W-:Y:S02]  /*a8c0*/  USHF.R.U64 UR18, UR12, UR17, UR10 ;  /* 0x000000110c127299 */ /* 0x000fe4000800120a */
[----:B------:R-:W-:Y:S01]  /*a8d0*/  USHF.R.U32.HI UR10, URZ, UR17, UR10 ;  /* 0x000000113f0a7299 */ /* 0x000fe2000801160a */
[----:B------:R-:W-:Y:S01]  /*a8e0*/  UMOV UR20, 0x1 ;  /* 0x0000000100147882 */ /* 0x000fe20000000000 */
[----:B------:R-:W-:Y:S02]  /*a8f0*/  UIADD3 UR14, -UR14, URZ, URZ ;  /* 0x0000003f0e0e7290 */ /* 0x000fe4000fffe13f */
[----:B------:R-:W-:Y:S02]  /*a900*/  USHF.L.U32 UR13, UR20, UR22, URZ ;  /* 0x00000016140d7299 */ /* 0x000fe4000800063f */
[----:B------:R-:W-:Y:S01]  /*a910*/  USHF.R.U64 UR20, UR18, UR22, UR10 ;  /* 0x0000001612147299 */ /* 0x000fe2000800120a */
[----:B------:R-:W-:Y:S01]  /*a920*/  ULDC UR15, c[0x0][0x144] ;  /* 0x00005100000f7ab9 */ /* 0x000fe20000000800 */
[----:B------:R-:W-:Y:S01]  /*a930*/  ULDC UR8, c[0x0][0x600] ;  /* 0x0001800000087ab9 */ /* 0x000fe20000000800 */
[----:B------:R-:W-:-:S02]  /*a940*/  UIADD3 UR21, -UR16, URZ, URZ ;  /* 0x0000003f10157290 */ /* 0x000fc4000fffe13f */
[----:B------:R-:W-:Y:S02]  /*a950*/  USHF.R.U32.HI UR17, URZ, UR22, UR10 ;  /* 0x000000163f117299 */ /* 0x000fe4000801160a */
[----:B------:R-:W-:Y:S02]  /*a960*/  UIADD3 UR9, UR8, -0x1, URZ ;  /* 0xffffffff08097890 */ /* 0x000fe4000fffe03f */
[----:B------:R-:W-:Y:S01]  /*a970*/  UIMAD UR22, UR15, UR14, UR7 ;  /* 0x0000000e0f1672a4 */ /* 0x000fe2000f8e0207 */
[----:B------:R-:W-:Y:S01]  /*a980*/  ULDC UR26, c[0x0][0x148] ;  /* 0x00005200001a7ab9 */ /* 0x000fe20000000800 */
[----:B------:R-:W-:Y:S01]  /*a990*/  ULDC UR24, c[0x0][0x648] ;  /* 0x0001920000187ab9 */ /* 0x000fe20000000800 */
[----:B------:R-:W-:Y:S01]  /*a9a0*/  ULDC UR25, c[0x0][0x638] ;  /* 0x00018e0000197ab9 */ /* 0x000fe20000000800 */
        /* <DEDUP_REMOVED lines=12> */
.L_x_292:
[----:B------:R-:W-:Y:S01]  /*aa70*/  UISETP.NE.AND UP0, UPT, UR40, URZ, UPT ;  /* 0x0000003f2800728c */ /* 0x000fe2000bf05270 */
[----:B------:R-:W-:Y:S01]  /*aa80*/  IMAD.MOV.U32 R0, RZ, RZ, 0x1 ;  /* 0x00000001ff007424 */ /* 0x000fe200078e00ff */
[----:B------:R-:W-:Y:S01]  /*aa90*/  USHF.R.U64 UR4, UR16, UR24, UR17 ;  /* 0x0000001810047299 */ /* 0x000fe20008001211 */
[----:B------:R-:W-:Y:S01]  /*aaa0*/  IMAD.U32 R19, RZ, RZ, UR6 ;  /* 0x00000006ff137e24 */ /* 0x000fe2000f8e00ff */
[----:B------:R-:W-:Y:S02]  /*aab0*/  ULOP3.LUT UR18, UR18, UR23, URZ, 0xc0, !UPT ;  /* 0x0000001712127292 */ /* 0x000fe4000f8ec03f */
[----:B------:R-:W-:Y:S02]  /*aac0*/  UIADD3 UR5, -UR4, URZ, URZ ;  /* 0x0000003f04057290 */ /* 0x000fe4000fffe13f */
[----:B------:R-:W-:Y:S02]  /*aad0*/  ULOP3.LUT UR9, UR12, UR9, URZ, 0xc0, !UPT ;  /* 0x000000090c097292 */ /* 0x000fe4000f8ec03f */
[----:B------:R-:W-:-:S02]  /*aae0*/  UIMAD UR4, UR13, UR4, UR18 ;  /* 0x000000040d0472a4 */ /* 0x000fc4000f8e0212 */
[----:B------:R-:W-:Y:S02]  /*aaf0*/  @UP0 UIMAD UR22, UR26, UR21, UR19 ;  /* 0x000000151a1602a4 */ /* 0x000fe4000f8e0213 */
[----:B------:R-:W-:Y:S01]  /*ab00*/  UIMAD UR5, UR5, UR25, UR20 ;  /* 0x00000019050572a4 */ /* 0x000fe2000f8e0214 */
[----:B------:R-:W-:Y:S02]  /*ab10*/  ULDC UR7, c[0x0][0x610] ;  /* 0x0001840000077ab9 */ /* 0x000fe40000000800 */
[----:B------:R-:W-:Y:S02]  /*ab20*/  UIMAD UR4, UR4, UR7, UR22 ;  /* 0x00000007040472a4 */ /* 0x000fe4000f8e0216 */
[----:B------:R-:W-:-:S04]  /*ab30*/  UIMAD UR5, UR5, UR8, UR9 ;  /* 0x00000008050572a4 */ /* 0x000fc8000f8e0209 */
[----:B------:R-:W-:Y:S02]  /*ab40*/  USEL UR7, UR5, UR4, !UP0 ;  /* 0x0000000405077287 */ /* 0x000fe4000c000000 */
[----:B------:R-:W-:-:S04]  /*ab50*/  USEL UR4, UR4, UR5, !UP0 ;  /* 0x0000000504047287 */ /* 0x000fc8000c000000 */
[----:B------:R-:W-:Y:S02]  /*ab60*/  IMAD.U32 R2, RZ, RZ, UR7 ;  /* 0x00000007ff027e24 */ /* 0x000fe4000f8e00ff */
[----:B------:R-:W-:-:S07]  /*ab70*/  IMAD.U32 R18, RZ, RZ, UR4 ;  /* 0x00000004ff127e24 */ /* 0x000fce000f8e00ff */
.L_x_290:
[----:B------:R-:W-:Y:S02]  /*ab80*/  LOP3.LUT P0, RZ, R0, 0xff, RZ, 0xc0, !PT ;  /* 0x000000ff00ff7812 */ /* 0x000fe4000780c0ff */
[----:B------:R-:W-:-:S11]  /*ab90*/  LOP3.LUT R170, R170, 0x1, RZ, 0x3c, !PT ;  /* 0x00000001aaaa7812 */ /* 0x000fd600078e3cff */
[----:B------:R-:W-:Y:S05]  /*aba0*/  @P0 BRA `(.L_x_293) ;  /* 0xffffff6800f80947 */ /* 0x000fea000383ffff */
[----:B------:R-:W-:Y:S05]  /*abb0*/  EXIT ;  /* 0x000000000000794d */ /* 0x000fea0003800000 */
.L_x_16:
[----:B------:R-:W-:-:S08]  /*abc0*/  ISETP.NE.AND P0, PT, RZ, UR6, PT ;  /* 0x00000006ff007c0c */ /* 0x000fd0000bf05270 */
[----:B-----5:R-:W0:-:S00]  /*abd0*/  USETMAXREG.DEALLOC.CTAPOOL 0x28 ;  /* 0x00000028000079c8 */ /* 0x020e0000080e0500 */
[----:B------:R-:W-:Y:S05]  /*abe0*/  @P0 EXIT ;  /* 0x000000000000094d */ /* 0x000fea0003800000 */
[----:B0-----:R-:W-:Y:S01]  /*abf0*/  LOP3.LUT P0, RZ, R0, 0xff, RZ, 0xc0, !PT ;  /* 0x000000ff00ff7812 */ /* 0x001fe2000780c0ff */
[----:B------:R-:W-:Y:S02]  /*ac00*/  IMAD.MOV.U32 R0, RZ, RZ, 0x1 ;  /* 0x00000001ff007424 */ /* 0x000fe400078e00ff */
[----:B------:R-:W-:-:S10]  /*ac10*/  IMAD.MOV.U32 R8, RZ, RZ, RZ ;  /* 0x000000ffff087224 */ /* 0x000fd400078e00ff */
[----:B------:R-:W-:Y:S05]  /*ac20*/  @!P0 BRA `(.L_x_294) ;  /* 0x0000000c00608947 */ /* 0x000fea0003800000 */
[----:B------:R-:W0:Y:S01]  /*ac30*/  S2R R9, SR_CgaCtaId ;  /* 0x0000000000097919 */ /* 0x000e220000008800 */
[----:B------:R-:W-:Y:S01]  /*ac40*/  LOP3.LUT P0, RZ, R3, 0x1f, RZ, 0xc0, !PT ;  /* 0x0000001f03ff7812 */ /* 0x000fe2000780c0ff */
[----:B------:R-:W-:Y:S01]  /*ac50*/  ULDC UR5, c[0x0][0x658] ;  /* 0x0001960000057ab9 */ /* 0x000fe20000000800 */
[----:B------:R-:W-:Y:S01]  /*ac60*/  UMOV UR6, 0xffffffff ;  /* 0xffffffff00067882 */ /* 0x000fe20000000000 */
[----:B------:R-:W-:Y:S01]  /*ac70*/  BSSY B0, `(.L_x_294) ;  /* 0x00000d3000007945 */ /* 0x000fe20003800000 */
[----:B------:R-:W-:Y:S01]  /*ac80*/  USHF.L.U32 UR6, UR6, UR5, URZ ;  /* 0x0000000506067299 */ /* 0x000fe2000800063f */
[C---:B------:R-:W-:Y:S01]  /*ac90*/  ISETP.NE.AND P3, PT, R4.reuse, RZ, PT ;  /* 0x000000ff0400720c */ /* 0x040fe20003f65270 */
[----:B------:R-:W-:Y:S01]  /*aca0*/  IMAD.MOV.U32 R10, RZ, RZ, 0x1 ;  /* 0x00000001ff0a7424 */ /* 0x000fe200078e00ff */
[----:B------:R-:W-:Y:S01]  /*acb0*/  ISETP.NE.OR P0, PT, R4, RZ, !P0 ;  /* 0x000000ff0400720c */ /* 0x000fe20004705670 */
[----:B------:R-:W-:Y:S01]  /*acc0*/  IMAD.MOV.U32 R0, RZ, RZ, 0x1 ;  /* 0x00000001ff007424 */ /* 0x000fe200078e00ff */
[----:B------:R-:W-:Y:S01]  /*acd0*/  ULDC UR4, c[0x0][0x600] ;  /* 0x0001800000047ab9 */ /* 0x000fe20000000800 */
[----:B------:R-:W-:Y:S01]  /*ace0*/  IMAD.MOV.U32 R8, RZ, RZ, RZ ;  /* 0x000000ffff087224 */ /* 0x000fe200078e00ff */
[----:B------:R-:W-:Y:S01]  /*acf0*/  UMOV UR7, 0x1 ;  /* 0x0000000100077882 */ /* 0x000fe20000000000 */
[----:B------:R-:W-:-:S02]  /*ad00*/  UIADD3 UR21, UR37, 0x1, URZ ;  /* 0x0000000125157890 */ /* 0x000fc4000fffe03f */
[----:B------:R-:W-:Y:S02]  /*ad10*/  ULOP3.LUT UR13, UR42, 0x2, URZ, 0xfc, !UPT ;  /* 0x000000022a0d7892 */ /* 0x000fe4000f8efc3f */
[----:B------:R-:W-:Y:S02]  /*ad20*/  UIADD3 UR4, UR4, -0x1, URZ ;  /* 0xffffffff04047890 */ /* 0x000fe4000fffe03f */
[----:B------:R-:W-:Y:S02]  /*ad30*/  USHF.L.U32 UR5, UR7, UR5, URZ ;  /* 0x0000000507057299 */ /* 0x000fe4000800063f */
[----:B------:R-:W-:Y:S01]  /*ad40*/  ULOP3.LUT UR6, URZ, UR6, URZ, 0x33, !UPT ;  /* 0x000000063f067292 */ /* 0x000fe2000f8e333f */
[----:B------:R-:W-:Y:S01]  /*ad50*/  ULDC.64 UR30, c[0x0][0x198] ;  /* 0x00006600001e7ab9 */ /* 0x000fe20000000a00 */
[C---:B0-----:R-:W-:Y:S02]  /*ad60*/  IMAD.SHL.U32 R11, R9.reuse, 0x80, RZ ;  /* 0x00000080090b7824 */ /* 0x041fe400078e00ff */
[----:B------:R-:W-:-:S03]  /*ad70*/  IMAD.SHL.U32 R9, R9, 0x2000, RZ ;  /* 0x0000200009097824 */ /* 0x000fc600078e00ff */
[----:B------:R-:W-:Y:S02]  /*ad80*/  LOP3.LUT R11, R11, 0x80, RZ, 0xc0, !PT ;  /* 0x000000800b0b7812 */ /* 0x000fe400078ec0ff */
[----:B------:R-:W-:-:S07]  /*ad90*/  LOP3.LUT R9, R9, 0x2000, RZ, 0xc0, !PT ;  /* 0x0000200009097812 */ /* 0x000fce00078ec0ff */
.L_x_306:
[----:B------:R-:W-:-:S03]  /*ada0*/  UMOV UR7, 0xffffffff ;  /* 0xffffffff00077882 */ /* 0x000fc60000000000 */
[----:B------:R-:W-:Y:S05]  /*adb0*/  BRA.DIV UR7, `(.L_x_295) ;  /* 0x0000001207147947 */ /* 0x000fea000b800000 */
[----:B------:R-:W-:-:S13]  /*adc0*/  ELECT P6, URZ, PT ;  /* 0x00000000003f782f */ /* 0x000fda00038c0000 */
.L_x_319:
[----:B------:R-:W0:Y:S01]  /*add0*/  LDC R3, c[0x0][0x28c] ;  /* 0x0000a300ff037b82 */ /* 0x000e220000000800 */
[----:B------:R-:W-:Y:S01]  /*ade0*/  BSSY B1, `(.L_x_296) ;  /* 0x0000046000017945 */ /* 0x000fe20003800000 */
[----:B0-----:R-:W-:-:S13]  /*adf0*/  ISETP.LT.OR P6, PT, R3, 0x1, !P6 ;  /* 0x000000010300780c */ /* 0x001fda00077c1670 */
[----:B------:R-:W-:Y:S05]  /*ae00*/  @P6 BRA `(.L_x_297) ;  /* 0x00000004000c6947 */ /* 0x000fea0003800000 */
[----:B------:R-:W-:Y:S02]  /*ae10*/  IMAD R6, R2, 0x100, R11 ;  /* 0x0000010002067824 */ /* 0x000fe400078e020b */
[----:B------:R-:W-:Y:S02]  /*ae20*/  IMAD.SHL.U32 R18, R18, 0x40, RZ ;  /* 0x0000004012127824 */ /* 0x000fe400078e00ff */
[----:B------:R-:W-:Y:S02]  /*ae30*/  IMAD.MOV.U32 R13, RZ, RZ, RZ ;  /* 0x000000ffff0d7224 */ /* 0x000fe400078e00ff */
[----:B------:R-:W-:Y:S02]  /*ae40*/  IMAD.U32 R14, RZ, RZ, UR21 ;  /* 0x00000015ff0e7e24 */ /* 0x000fe4000f8e00ff */
[----:B------:R-:W-:Y:S02]  /*ae50*/  IMAD.MOV.U32 R2, RZ, RZ, R0 ;  /* 0x000000ffff027224 */ /* 0x000fe400078e0000 */
[----:B------:R-:W-:-:S07]  /*ae60*/  IMAD.MOV.U32 R4, RZ, RZ, R8 ;  /* 0x000000ffff047224 */ /* 0x000fce00078e0008 */
.L_x_301:
[----:B------:R-:W0:Y:S01]  /*ae70*/  S2R R12, SR_CgaCtaId ;  /* 0x00000000000c7919 */ /* 0x000e220000008800 */
[----:B------:R-:W-:Y:S01]  /*ae80*/  MOV R3, 0x400 ;  /* 0x0000040000037802 */ /* 0x000fe20000000f00 */
[----:B------:R-:W1:Y:S03]  /*ae90*/  @!P3 LDC R5, c[0x0][0x500] ;  /* 0x00014000ff05bb82 */ /* 0x000e660000000800 */
[----:B0-----:R-:W-:Y:S02]  /*aea0*/  LEA R7, R12, R3, 0x18 ;  /* 0x000000030c077211 */ /* 0x001fe400078ec0ff */
[----:B------:R-:W-:-:S03]  /*aeb0*/  SHF.L.U32 R3, R2, 0x1f, RZ ;  /* 0x0000001f02037819 */ /* 0x000fc600000006ff */
[----:B------:R-:W-:-:S04]  /*aec0*/  IMAD R12, R4, 0x8, R7 ;  /* 0x00000008040c7824 */ /* 0x000fc800078e0207 */
[----:B------:R-:W0:Y:S02]  /*aed0*/  SYNCS.PHASECHK.TRANS64.TRYWAIT P1, [R12+URZ+0x20], R3 ;  /* 0x000020030c0075a7 */ /* 0x000e24000802017f */
[----:B01----:R-:W-:Y:S05]  /*aee0*/  @!P1 BRA `(.L_x_298) ;  /* 0x0000000c00e89947 */ /* 0x003fea0003800000 */
.L_x_320:
[----:B------:R-:W-:Y:S01]  /*aef0*/  UPRMT UR7, UR13, 0x9910, URZ ;  /* 0x000099100d077896 */ /* 0x000fe2000800003f */
[----:B------:R1:W-:Y:S03]  /*af00*/  @!P3 SYNCS.ARRIVE.TRANS64 RZ, [R12+URZ], R5 ;  /* 0x000000050cffb9a7 */ /* 0x0003e6000800003f */
[----:B------:R-:W-:-:S06]  /*af10*/  UISETP.NE.AND UP0, UPT, UR7, 0x2, UPT ;  /* 0x000000020700788c */ /* 0x000fcc000bf05270 */
[----:B------:R-:W-:-:S13]  /*af20*/  PLOP3.LUT P1, PT, PT, PT, UP0, 0x80, 0x0 ;  /* 0x000000000000781c */ /* 0x000fda0003f2f008 */
[----:B-1----:R-:W-:Y:S05]  /*af30*/  @P1 BRA `(.L_x_299) ;  /* 0x0000000000041947 */ /* 0x002fea0003800000 */
[----:B------:R-:W-:Y:S01]  /*af40*/  BPT.TRAP 0x1 ;  /* 0x000000040000795c */ /* 0x000fe20000300000 */
.L_x_299:
[----:B------:R-:W-:Y:S05]  /*af50*/  @P0 BRA `(.L_x_300) ;  /* 0x0000000000040947 */ /* 0x000fea0003800000 */
[----:B------:R-:W-:Y:S01]  /*af60*/  BPT.TRAP 0x1 ;  /* 0x000000040000795c */ /* 0x000fe20000300000 */
.L_x_300:
[----:B0-----:R-:W-:Y:S01]  /*af70*/  IMAD R3, R4, 0x4000, R7 ;  /* 0x0000400004037824 */ /* 0x001fe200078e0207 */
[----:B------:R-:W-:Y:S01]  /*af80*/  R2UR UR34, R13 ;  /* 0x000000000d2272ca */ /* 0x000fe200000e0000 */
[----:B------:R-:W-:Y:S01]  /*af90*/  VIADD R14, R14, 0xffffffff ;  /* 0xffffffff0e0e7836 */ /* 0x000fe20000000000 */
[----:B------:R-:W-:Y:S01]  /*afa0*/  R2UR UR33, R12 ;  /* 0x000000000c2172ca */ /* 0x000fe200000e0000 */
[----:B------:R-:W-:Y:S01]  /*afb0*/  UIADD3 UR14, UP0, UR30, 0xf0, URZ ;  /* 0x000000f01e0e7890 */ /* 0x000fe2000ff1e03f */
[----:B------:R-:W-:Y:S01]  /*afc0*/  R2UR UR24, R3 ;  /* 0x00000000031872ca */ /* 0x000fe200000e0000 */
[----:B------:R-:W-:Y:S01]  /*afd0*/  IMAD R3, R4, 0x8000, R9 ;  /* 0x0000800004037824 */ /* 0x000fe200078e0209 */
[----:B------:R-:W-:Y:S01]  /*afe0*/  R2UR UR36, R19 ;  /* 0x00000000132472ca */ /* 0x000fe200000e0000 */
[----:B------:R-:W-:Y:S01]  /*aff0*/  UIADD3 UR44, UP1, UR30, 0x1f0, URZ ;  /* 0x000001f01e2c7890 */ /* 0x000fe2000ff3e03f */
[----:B------:R-:W-:Y:S01]  /*b000*/  R2UR UR35, R18 ;  /* 0x00000000122372ca */ /* 0x000fe200000e0000 */
[----:B------:R-:W-:Y:S01]  /*b010*/  IMAD R3, R3, 0x2, R7 ;  /* 0x0000000203037824 */ /* 0x000fe200078e0207 */
[----:B------:R-:W-:Y:S01]  /*b020*/  R2UR UR19, R6 ;  /* 0x00000000061372ca */ /* 0x000fe200000e0000 */
[----:B------:R-:W-:Y:S01]  /*b030*/  UIADD3.X UR15, URZ, UR31, URZ, UP0, !UPT ;  /* 0x0000001f3f0f7290 */ /* 0x000fe200087fe43f */
[----:B------:R-:W-:Y:S01]  /*b040*/  ISETP.GT.AND P2, PT, R14, 0x1, PT ;  /* 0x000000010e00780c */ /* 0x000fe20003f44270 */
[----:B------:R-:W-:Y:S01]  /*b050*/  UIADD3 UR26, UR34, 0x40, URZ ;  /* 0x00000040221a7890 */ /* 0x000fe2000fffe03f */
[----:B------:R-:W-:Y:S01]  /*b060*/  R2UR UR8, R3 ;  /* 0x00000000030872ca */ /* 0x000fe200000e0000 */
[----:B------:R-:W-:Y:S01]  /*b070*/  UIADD3.X UR45, URZ, UR31, URZ, UP1, !UPT ;  /* 0x0000001f3f2d7290 */ /* 0x000fe20008ffe43f */
[----:B------:R-:W-:Y:S01]  /*b080*/  VIADD R4, R4, 0x1 ;  /* 0x0000000104047836 */ /* 0x000fe20000000000 */
[----:B------:R-:W-:Y:S01]  /*b090*/  UIADD3 UR32, UR24, 0x180, URZ ;  /* 0x0000018018207890 */ /* 0x000fe2000fffe03f */
[----:B------:R-:W-:Y:S01]  /*b0a0*/  VIADD R13, R13, 0x80 ;  /* 0x000000800d0d7836 */ /* 0x000fe20000000000 */
[----:B------:R-:W-:Y:S01]  /*b0b0*/  UIADD3 UR24, UR24, 0x2180, URZ ;  /* 0x0000218018187890 */ /* 0x000fe2000fffe03f */
[----:B------:R-:W-:Y:S01]  /*b0c0*/  UMOV UR22, 0x0 ;  /* 0x0000000000167882 */ /* 0x000fe20000000000 */
[----:B------:R-:W-:Y:S01]  /*b0d0*/  UMOV UR23, 0x10000000 ;  /* 0x1000000000177882 */ /* 0x000fe20000000000 */
[----:B------:R-:W-:Y:S01]  /*b0e0*/  ISETP.NE.AND P1, PT, R4, 0x4, PT ;  /* 0x000000040400780c */ /* 0x000fe20003f25270 */
[----:B------:R-:W-:Y:S01]  /*b0f0*/  UMOV UR25, UR33 ;  /* 0x0000002100197c82 */ /* 0x000fe20008000000 */
[----:B------:R-:W-:Y:S01]  /*b100*/  UMOV UR28, UR36 ;  /* 0x00000024001c7c82 */ /* 0x000fe20008000000 */
[----:B------:R-:W-:-:S02]  /*b110*/  UMOV UR27, UR35 ;  /* 0x00000023001b7c82 */ /* 0x000fc40008000000 */
[----:B------:R-:W-:Y:S01]  /*b120*/  UIADD3 UR16, UR8, 0x10180, URZ ;  /* 0x0001018008107890 */ /* 0x000fe2000fffe03f */
[----:B------:R0:W-:Y:S01]  /*b130*/  UTMALDG.3D [UR32], [UR14], desc[UR22] ;  /* 0x000016200e0075b4 */ /* 0x0001e20008011000 */
[----:B------:R-:W-:Y:S01]  /*b140*/  UIADD3 UR8, UR8, 0x18180, URZ ;  /* 0x0001818008087890 */ /* 0x000fe2000fffe03f */
[----:B------:R-:W-:Y:S01]  /*b150*/  SEL R3, RZ, 0x1, P1 ;  /* 0x00000001ff037807 */ /* 0x000fe20000800000 */
[----:B------:R-:W-:Y:S01]  /*b160*/  UMOV UR7, 0x30000 ;  /* 0x0003000000077882 */ /* 0x000fe20000000000 */
[----:B------:R-:W-:Y:S01]  /*b170*/  UMOV UR17, UR33 ;  /* 0x0000002100117c82 */ /* 0x000fe20008000000 */
[----:B------:R-:W-:Y:S01]  /*b180*/  UMOV UR18, UR34 ;  /* 0x0000002200127c82 */ /* 0x000fe20008000000 */
[----:B------:R-:W-:Y:S01]  /*b190*/  UMOV UR20, UR36 ;  /* 0x0000002400147c82 */ /* 0x000fe20008000000 */
[----:B------:R-:W-:Y:S01]  /*b1a0*/  UMOV UR9, UR33 ;  /* 0x0000002100097c82 */ /* 0x000fe20008000000 */
[----:B------:R-:W-:Y:S01]  /*b1b0*/  UMOV UR11, UR19 ;  /* 0x00000013000b7c82 */ /* 0x000fe20008000000 */
[----:B------:R-:W-:Y:S01]  /*b1c0*/  UMOV UR12, UR36 ;  /* 0x00000024000c7c82 */ /* 0x000fe20008000000 */
[----:B------:R0:W-:Y:S01]  /*b1d0*/  UTMALDG.3D [UR24], [UR14], desc[UR22] ;  /* 0x000016180e0075b4 */ /* 0x0001e20008011000 */
[----:B------:R-:W-:Y:S01]  /*b1e0*/  UMOV UR10, UR26 ;  /* 0x0000001a000a7c82 */ /* 0x000fe20008000000 */
[----:B------:R-:W-:-:S02]  /*b1f0*/  LOP3.LUT R2, R2, R3, RZ, 0x3c, !PT ;  /* 0x0000000302027212 */ /* 0x000fc400078e3cff */
[----:B------:R-:W-:Y:S01]  /*b200*/  SEL R4, R4, RZ, P1 ;  /* 0x000000ff04047207 */ /* 0x000fe20000800000 */
[----:B------:R0:W-:Y:S01]  /*b210*/  UTMALDG.3D.MULTICAST [UR16], [UR44], UR7, desc[UR22] ;  /* 0x000016102c0073b4 */ /* 0x0001e20008011807 */
[----:B------:R0:W-:Y:S02]  /*b220*/  UTMALDG.3D.MULTICAST [UR8], [UR44], UR7, desc[UR22] ;  /* 0x000016082c0073b4 */ /* 0x0001e40008011807 */
[----:B0-----:R-:W-:Y:S05]  /*b230*/  @P2 BRA `(.L_x_301) ;  /* 0xfffffffc000c2947 */ /* 0x001fea000383ffff */
.L_x_297:
[----:B------:R-:W-:Y:S05]  /*b240*/  BSYNC B1 ;  /* 0x0000000000017941 */ /* 0x000fea0003800000 */
.L_x_296:
[----:B------:R-:W-:Y:S01]  /*b250*/  LOP3.LUT P4, RZ, R10, 0xff, RZ, 0xc0, !PT ;  /* 0x000000ff0aff7812 */ /* 0x000fe2000788c0ff */
[----:B------:R-:W-:Y:S01]  /*b260*/  VIADD R8, R8, UR37 ;  /* 0x0000002508087c36 */ /* 0x000fe20008000000 */
[----:B------:R-:W-:Y:S01]  /*b270*/  ULDC.64 UR8, c[0x0][0x650] ;  /* 0x0001940000087ab9 */ /* 0x000fe20000000a00 */
[----:B------:R-:W-:Y:S01]  /*b280*/  BSSY B1, `(.L_x_302) ;  /* 0x000006f000017945 */ /* 0x000fe20003800000 */
[----:B------:R-:W-:Y:S01]  /*b290*/  IMAD.MOV.U32 R18, RZ, RZ, -0x1 ;  /* 0xffffffffff127424 */ /* 0x000fe200078e00ff */
[----:B------:R-:W-:Y:S01]  /*b2a0*/  PRMT R10, RZ, 0x7610, R10 ;  /* 0x00007610ff0a7816 */ /* 0x000fe2000000000a */
[----:B------:R-:W-:Y:S01]  /*b2b0*/  IMAD.MOV.U32 R19, RZ, RZ, -0x1 ;  /* 0xffffffffff137424 */ /* 0x000fe200078e00ff */
[C---:B------:R-:W-:Y:S02]  /*b2c0*/  ISETP.GT.U32.AND P1, PT, R8.reuse, 0x3, PT ;  /* 0x000000030800780c */ /* 0x040fe40003f24070 */
[----:B------:R-:W-:Y:S02]  /*b2d0*/  SHF.R.U32.HI R2, RZ, 0x2, R8 ;  /* 0x00000002ff027819 */ /* 0x000fe40000011608 */
[----:B------:R-:W-:-:S02]  /*b2e0*/  LOP3.LUT R8, R8, 0x3, RZ, 0xc0, !PT ;  /* 0x0000000308087812 */ /* 0x000fc400078ec0ff */
[----:B------:R-:W0:Y:S01]  /*b2f0*/  @P4 S2R R4, SR_CgaCtaId ;  /* 0x0000000000044919 */ /* 0x000e220000008800 */
[----:B------:R-:W-:Y:S02]  /*b300*/  @P4 MOV R3, 0x400 ;  /* 0x0000040000034802 */ /* 0x000fe40000000f00 */
[----:B------:R-:W-:-:S04]  /*b310*/  LOP3.LUT R2, R2, 0x1, RZ, 0xc0, !PT ;  /* 0x0000000102027812 */ /* 0x000fc800078ec0ff */
[----:B------:R-:W-:Y:S02]  /*b320*/  ISETP.NE.U32.AND P2, PT, R2, 0x1, PT ;  /* 0x000000010200780c */ /* 0x000fe40003f45070 */
[----:B0-----:R-:W-:Y:S01]  /*b330*/  @P4 LEA R3, R4, R3, 0x18 ;  /* 0x0000000304034211 */ /* 0x001fe200078ec0ff */
[----:B------:R-:W-:-:S03]  /*b340*/  IMAD.U32 R4, RZ, RZ, UR37 ;  /* 0x00000025ff047e24 */ /* 0x000fc6000f8e00ff */
[----:B------:R0:W-:Y:S01]  /*b350*/  @P4 SYNCS.ARRIVE.TRANS64.A1T0 RZ, [R3+URZ+0x78], RZ ;  /* 0x000078ff03ff49a7 */ /* 0x0001e2000810003f */
[----:B------:R-:W-:Y:S02]  /*b360*/  IADD3 R16, P4, R16, UR38, RZ ;  /* 0x0000002610107c10 */ /* 0x000fe4000ff9e0ff */
[----:B------:R-:W-:Y:S02]  /*b370*/  ISETP.LT.U32.AND P1, PT, R4, 0x4, P1 ;  /* 0x000000040400780c */ /* 0x000fe40000f21070 */
[----:B------:R-:W-:Y:S02]  /*b380*/  IADD3.X R17, R17, UR41, RZ, P4, !PT ;  /* 0x0000002911117c10 */ /* 0x000fe4000a7fe4ff */
[----:B------:R-:W-:Y:S02]  /*b390*/  ISETP.GE.U32.AND P4, PT, R16, UR8, PT ;  /* 0x0000000810007c0c */ /* 0x000fe4000bf86070 */
[----:B0-----:R-:W-:Y:S02]  /*b3a0*/  SEL R3, RZ, 0x1, !P1 ;  /* 0x00000001ff037807 */ /* 0x001fe40004800000 */
[----:B------:R-:W-:-:S02]  /*b3b0*/  ISETP.GE.U32.AND.EX P1, PT, R17, UR9, PT, P4 ;  /* 0x0000000911007c0c */ /* 0x000fc4000bf26140 */
[----:B------:R-:W-:-:S04]  /*b3c0*/  ISETP.GT.U32.AND P2, PT, R4, 0x3, !P2 ;  /* 0x000000030400780c */ /* 0x000fc80005744070 */
[----:B------:R-:W-:-:S04]  /*b3d0*/  SEL R2, RZ, 0x1, !P2 ;  /* 0x00000001ff027807 */ /* 0x000fc80005000000 */
[--C-:B------:R-:W-:Y:S01]  /*b3e0*/  LOP3.LUT R0, R2, R0, R3.reuse, 0x96, !PT ;  /* 0x0000000002007212 */ /* 0x100fe200078e9603 */
[----:B------:R-:W-:Y:S01]  /*b3f0*/  IMAD.MOV.U32 R2, RZ, RZ, -0x1 ;  /* 0xffffffffff027424 */ /* 0x000fe200078e00ff */
[----:B------:R-:W-:Y:S01]  /*b400*/  PRMT R3, RZ, 0x7610, R3 ;  /* 0x00007610ff037816 */ /* 0x000fe20000000003 */
[----:B------:R-:W-:Y:S06]  /*b410*/  @P1 BRA `(.L_x_303) ;  /* 0x0000000400541947 */ /* 0x000fec0003800000 */
[----:B------:R-:W0:Y:S01]  /*b420*/  S2UR UR7, SR_CTAID.X ;  /* 0x00000000000779c3 */ /* 0x000e220000002500 */
[----:B------:R-:W-:Y:S01]  /*b430*/  ULDC.64 UR8, c[0x0][0x628] ;  /* 0x00018a0000087ab9 */ /* 0x000fe20000000a00 */
[----:B------:R-:W-:Y:S01]  /*b440*/  ULDC UR10, c[0x0][0x150] ;  /* 0x00005400000a7ab9 */ /* 0x000fe20000000800 */
[----:B------:R-:W-:Y:S01]  /*b450*/  ISETP.NE.U32.AND P1, PT, RZ, UR8, PT ;  /* 0x00000008ff007c0c */ /* 0x000fe2000bf25070 */
[----:B------:R-:W-:Y:S01]  /*b460*/  ULDC UR11, c[0x0][0x630] ;  /* 0x00018c00000b7ab9 */ /* 0x000fe20000000800 */
[----:B------:R-:W-:Y:S01]  /*b470*/  ULDC UR14, c[0x0][0x154] ;  /* 0x00005500000e7ab9 */ /* 0x000fe20000000800 */
[----:B------:R-:W-:Y:S01]  /*b480*/  IMAD.MOV.U32 R2, RZ, RZ, R16 ;  /* 0x000000ffff027224 */ /* 0x000fe200078e0010 */
[----:B------:R-:W-:Y:S01]  /*b490*/  ISETP.NE.AND.EX P1, PT, RZ, UR9, PT, P1 ;  /* 0x00000009ff007c0c */ /* 0x000fe2000bf25310 */
[----:B------:R-:W1:Y:S01]  /*b4a0*/  S2UR UR12, SR_CTAID.Y ;  /* 0x00000000000c79c3 */ /* 0x000e620000002600 */
[----:B0-----:R-:W-:-:S05]  /*b4b0*/  I2FP.F32.U32 R3, UR7 ;  /* 0x0000000700037c45 */ /* 0x001fca0008201000 */
[----:B------:R-:W-:Y:S01]  /*b4c0*/  FMUL R12, R3, UR10 ;  /* 0x0000000a030c7c20 */ /* 0x000fe20008400000 */
[----:B------:R-:W-:-:S05]  /*b4d0*/  IMAD.MOV.U32 R3, RZ, RZ, R17 ;  /* 0x000000ffff037224 */ /* 0x000fca00078e0011 */
[----:B------:R-:W-:Y:S05]  /*b4e0*/  @!P1 BRA `(.L_x_304) ;  /* 0x0000000000289947 */ /* 0x000fea0003800000 */
[----:B------:R-:W-:Y:S02]  /*b4f0*/  ULDC UR10, c[0x0][0x634] ;  /* 0x00018d00000a7ab9 */ /* 0x000fe40000000800 */
[----:B------:R-:W-:-:S05]  /*b500*/  IADD3 R7, P1, R16, UR10, RZ ;  /* 0x0000000a10077c10 */ /* 0x000fca000ff3e0ff */
[----:B------:R-:W-:-:S04]  /*b510*/  IMAD.X R13, RZ, RZ, R17, P1 ;  /* 0x000000ffff0d7224 */ /* 0x000fc800008e0611 */
[----:B------:R-:W-:-:S04]  /*b520*/  IMAD.WIDE.U32 R4, R13, UR8, RZ ;  /* 0x000000080d047c25 */ /* 0x000fc8000f8e00ff */
[----:B------:R-:W-:-:S04]  /*b530*/  IMAD.WIDE.U32 R4, P1, R7, UR9, R4 ;  /* 0x0000000907047c25 */ /* 0x000fc8000f820004 */
[----:B------:R-:W-:-:S04]  /*b540*/  IMAD.WIDE.U32 R6, R7, UR8, RZ ;  /* 0x0000000807067c25 */ /* 0x000fc8000f8e00ff */
[----:B------:R-:W-:Y:S01]  /*b550*/  IMAD.X R3, RZ, RZ, RZ, P1 ;  /* 0x000000ffff037224 */ /* 0x000fe200008e06ff */
[----:B------:R-:W-:Y:S01]  /*b560*/  IADD3 RZ, P1, R7, R4, RZ ;  /* 0x0000000407ff7210 */ /* 0x000fe20007f3e0ff */
[----:B------:R-:W-:-:S04]  /*b570*/  IMAD.MOV.U32 R2, RZ, RZ, R5 ;  /* 0x000000ffff027224 */ /* 0x000fc800078e0005 */
[----:B------:R-:W-:-:S08]  /*b580*/  IMAD.WIDE.U32.X R2, R13, UR9, R2, P1 ;  /* 0x000000090d027c25 */ /* 0x000fd000088e0402 */
.L_x_304:
[--C-:B------:R-:W-:Y:S01]  /*b590*/  SHF.R.U64 R19, R2, UR11, R3.reuse ;  /* 0x0000000b02137c19 */ /* 0x100fe20008001203 */
[----:B------:R-:W0:Y:S01]  /*b5a0*/  F2I.U32.TRUNC.NTZ R12, R12 ;  /* 0x0000000c000c7305 */ /* 0x000e22000020f000 */
[----:B------:R-:W-:Y:S01]  /*b5b0*/  SHF.R.U32.HI R2, RZ, UR11, R3 ;  /* 0x0000000bff027c19 */ /* 0x000fe20008011603 */
[----:B------:R-:W-:Y:S01]  /*b5c0*/  ULDC.64 UR8, c[0x0][0x620] ;  /* 0x0001880000087ab9 */ /* 0x000fe20000000a00 */
[----:B------:R-:W-:Y:S01]  /*b5d0*/  IADD3 R5, P1, RZ, -R19, RZ ;  /* 0x80000013ff057210 */ /* 0x000fe20007f3e0ff */
[----:B------:R-:W-:Y:S01]  /*b5e0*/  ULDC UR11, c[0x0][0x658] ;  /* 0x00019600000b7ab9 */ /* 0x000fe20000000800 */
[----:B-1----:R-:W-:Y:S01]  /*b5f0*/  I2FP.F32.U32 R4, UR12 ;  /* 0x0000000c00047c45 */ /* 0x002fe20008201000 */
[----:B------:R-:W-:Y:S02]  /*b600*/  ULDC UR16, c[0x0][0x648] ;  /* 0x0001920000107ab9 */ /* 0x000fe40000000800 */
[----:B------:R-:W-:Y:S02]  /*b610*/  IMAD.X R2, RZ, RZ, ~R2, P1 ;  /* 0x000000ffff027224 */ /* 0x000fe400008e0e02 */
[----:B------:R-:W-:Y:S01]  /*b620*/  FMUL R6, R4, UR14 ;  /* 0x0000000e04067c20 */ /* 0x000fe20008400000 */
[----:B------:R-:W-:Y:S01]  /*b630*/  ULDC.64 UR14, c[0x0][0x640] ;  /* 0x00019000000e7ab9 */ /* 0x000fe20000000a00 */
[----:B------:R-:W-:Y:S01]  /*b640*/  IMAD R4, R2, UR8, RZ ;  /* 0x0000000802047c24 */ /* 0x000fe2000f8e02ff */
[----:B------:R-:W-:Y:S01]  /*b650*/  ISETP.NE.U32.AND P1, PT, RZ, UR14, PT ;  /* 0x0000000eff007c0c */ /* 0x000fe2000bf25070 */
[C---:B------:R-:W-:Y:S01]  /*b660*/  IMAD.WIDE.U32 R2, R5.reuse, UR8, R16 ;  /* 0x0000000805027c25 */ /* 0x040fe2000f8e0010 */
[----:B0-----:R-:W-:Y:S01]  /*b670*/  R2UR UR8, R12 ;  /* 0x000000000c0872ca */ /* 0x001fe200000e0000 */
[----:B------:R-:W0:Y:S01]  /*b680*/  F2I.U32.TRUNC.NTZ R6, R6 ;  /* 0x0000000600067305 */ /* 0x000e22000020f000 */
[----:B------:R-:W1:Y:S01]  /*b690*/  LDC R12, c[0x0][0x610] ;  /* 0x00018400ff0c7b82 */ /* 0x000e620000000800 */
[----:B------:R-:W-:Y:S01]  /*b6a0*/  IMAD R5, R5, UR9, R4 ;  /* 0x0000000905057c24 */ /* 0x000fe2000f8e0204 */
[----:B------:R-:W-:Y:S01]  /*b6b0*/  ULDC UR9, c[0x0][0x618] ;  /* 0x0001860000097ab9 */ /* 0x000fe20000000800 */
[----:B------:R-:W-:-:S02]  /*b6c0*/  ISETP.NE.AND.EX P1, PT, RZ, UR15, PT, P1 ;  /* 0x0000000fff007c0c */ /* 0x000fc4000bf25310 */
[----:B------:R-:W-:-:S05]  /*b6d0*/  IMAD.IADD R3, R3, 0x1, R5 ;  /* 0x0000000103037824 */ /* 0x000fca00078e0205 */
[--C-:B------:R-:W-:Y:S02]  /*b6e0*/  SHF.R.U64 R14, R2, UR9, R3.reuse ;  /* 0x00000009020e7c19 */ /* 0x100fe40008001203 */
[----:B------:R-:W-:Y:S01]  /*b6f0*/  SHF.R.U32.HI R3, RZ, UR9, R3 ;  /* 0x00000009ff037c19 */ /* 0x000fe20008011603 */
[----:B------:R-:W-:Y:S01]  /*b700*/  ULDC UR9, c[0x0][0x608] ;  /* 0x0001820000097ab9 */ /* 0x000fe20000000800 */
[----:B0-----:R-:W-:Y:S02]  /*b710*/  R2UR UR10, R6 ;  /* 0x00000000060a72ca */ /* 0x001fe400000e0000 */
[--C-:B------:R-:W-:Y:S02]  /*b720*/  SHF.R.U64 R15, R14, UR9, R3.reuse ;  /* 0x000000090e0f7c19 */ /* 0x100fe40008001203 */
[----:B------:R-:W-:Y:S01]  /*b730*/  SHF.R.U32.HI R2, RZ, UR9, R3 ;  /* 0x00000009ff027c19 */ /* 0x000fe20008011603 */
[----:B------:R-:W-:-:S03]  /*b740*/  UIADD3 UR9, -UR8, URZ, URZ ;  /* 0x0000003f08097290 */ /* 0x000fc6000fffe13f */
[--C-:B------:R-:W-:Y:S01]  /*b750*/  SHF.R.U64 R21, R15, UR11, R2.reuse ;  /* 0x0000000b0f157c19 */ /* 0x100fe20008001202 */
[----:B------:R-:W-:Y:S01]  /*b760*/  ULDC UR8, c[0x0][0x144] ;  /* 0x0000510000087ab9 */ /* 0x000fe20000000800 */
[----:B------:R-:W-:-:S03]  /*b770*/  SHF.R.U32.HI R3, RZ, UR11, R2 ;  /* 0x0000000bff037c19 */ /* 0x000fc60008011602 */
[----:B------:R-:W-:Y:S01]  /*b780*/  IMAD.MOV.U32 R2, RZ, RZ, R21 ;  /* 0x000000ffff027224 */ /* 0x000fe200078e0015 */
[----:B------:R-:W-:Y:S06]  /*b790*/  @!P1 BRA `(.L_x_305) ;  /* 0x0000000000289947 */ /* 0x000fec0003800000 */
        /* <DEDUP_REMOVED lines=10> */
.L_x_305:
[----:B------:R-:W-:Y:S01]  /*b840*/  UISETP.NE.AND UP0, UPT, UR40, URZ, UPT ;  /* 0x0000003f2800728c */ /* 0x000fe2000bf05270 */
[----:B------:R-:W-:Y:S01]  /*b850*/  SHF.R.U64 R3, R2, UR16, R3 ;  /* 0x0000001002037c19 */ /* 0x000fe20008001203 */
[----:B------:R-:W-:Y:S01]  /*b860*/  UIADD3 UR10, -UR10, URZ, URZ ;  /* 0x0000003f0a0a7290 */ /* 0x000fe2000fffe13f */
[----:B------:R-:W-:Y:S01]  /*b870*/  LOP3.LUT R2, R15, UR6, RZ, 0xc0, !PT ;  /* 0x000000060f027c12 */ /* 0x000fe2000f8ec0ff */
[----:B------:R-:W-:Y:S01]  /*b880*/  UIMAD UR7, UR8, UR9, UR7 ;  /* 0x00000009080772a4 */ /* 0x000fe2000f8e0207 */
[----:B------:R-:W-:Y:S01]  /*b890*/  LOP3.LUT R5, R14, UR4, RZ, 0xc0, !PT ;  /* 0x000000040e057c12 */ /* 0x000fe2000f8ec0ff */
[----:B------:R-:W-:Y:S01]  /*b8a0*/  IMAD.MOV R4, RZ, RZ, -R3 ;  /* 0x000000ffff047224 */ /* 0x000fe200078e0a03 */
[----:B------:R-:W-:Y:S01]  /*b8b0*/  ULDC UR8, c[0x0][0x148] ;  /* 0x0000520000087ab9 */ /* 0x000fe20000000800 */
[----:B------:R-:W-:Y:S01]  /*b8c0*/  IMAD R3, R3, UR5, R2 ;  /* 0x0000000503037c24 */ /* 0x000fe2000f8e0202 */
[----:B------:R-:W-:Y:S02]  /*b8d0*/  PLOP3.LUT P1, PT, PT, PT, UP0, 0x80, 0x0 ;  /* 0x000000000000781c */ /* 0x000fe40003f2f008 */
[----:B------:R-:W-:-:S03]  /*b8e0*/  @UP0 UIMAD UR7, UR8, UR10, UR12 ;  /* 0x0000000a080702a4 */ /* 0x000fc6000f8e020c */
[----:B------:R-:W-:Y:S02]  /*b8f0*/  ULDC UR8, c[0x0][0x638] ;  /* 0x00018e0000087ab9 */ /* 0x000fe40000000800 */
[----:B------:R-:W-:Y:S02]  /*b900*/  IMAD R2, R4, UR8, R21 ;  /* 0x0000000804027c24 */ /* 0x000fe4000f8e0215 */
[----:B-1----:R-:W-:Y:S01]  /*b910*/  IMAD R12, R3, R12, UR7 ;  /* 0x00000007030c7e24 */ /* 0x002fe2000f8e020c */
[----:B------:R-:W-:Y:S01]  /*b920*/  ULDC UR7, c[0x0][0x600] ;  /* 0x0001800000077ab9 */ /* 0x000fe20000000800 */
[----:B------:R-:W-:Y:S02]  /*b930*/  IMAD.MOV.U32 R3, RZ, RZ, 0x1 ;  /* 0x00000001ff037424 */ /* 0x000fe400078e00ff */
[----:B------:R-:W-:-:S05]  /*b940*/  IMAD R5, R2, UR7, R5 ;  /* 0x0000000702057c24 */ /* 0x000fca000f8e0205 */
[----:B------:R-:W-:Y:S02]  /*b950*/  SEL R2, R5, R12, !P1 ;  /* 0x0000000c05027207 */ /* 0x000fe40004800000 */
[----:B------:R-:W-:-:S07]  /*b960*/  SEL R18, R12, R5, !P1 ;  /* 0x000000050c127207 */ /* 0x000fce0004800000 */
.L_x_303:
[----:B------:R-:W-:Y:S05]  /*b970*/  BSYNC B1 ;  /* 0x0000000000017941 */ /* 0x000fea0003800000 */
.L_x_302:
[----:B------:R-:W-:-:S13]  /*b980*/  LOP3.LUT P1, RZ, R3, 0xff, RZ, 0xc0, !PT ;  /* 0x000000ff03ff7812 */ /* 0x000fda000782c0ff */
[----:B------:R-:W-:Y:S05]  /*b990*/  @P1 BRA `(.L_x_306) ;  /* 0xfffffff400001947 */ /* 0x000fea000383ffff */
[----:B------:R-:W-:Y:S05]  /*b9a0*/  BSYNC B0 ;  /* 0x0000000000007941 */ /* 0x000fea0003800000 */
.L_x_294:
[----:B------:R-:W-:-:S03]  /*b9b0*/  UMOV UR7, 0xffffffff ;  /* 0xffffffff00077882 */ /* 0x000fc60000000000 */
[----:B------:R-:W-:Y:S05]  /*b9c0*/  BRA.DIV UR7, `(.L_x_307) ;  /* 0x0000000607447947 */ /* 0x000fea000b800000 */
[----:B------:R-:W-:-:S13]  /*b9d0*/  ELECT P6, URZ, PT ;  /* 0x00000000003f782f */ /* 0x000fda00038c0000 */
.L_x_323:
[----:B------:R-:W-:Y:S04]  /*b9e0*/  BSSY B0, `(.L_x_308) ;  /* 0x000002c000007945 */ /* 0x000fe80003800000 */
[----:B------:R-:W-:Y:S05]  /*b9f0*/  @!P6 BRA `(.L_x_309) ;  /* 0x0000000000a8e947 */ /* 0x000fea0003800000 */
[----:B------:R-:W-:-:S04]  /*ba00*/  ULOP3.LUT UR7, UR42, 0x2, URZ, 0xfc, !UPT ;  /* 0x000000022a077892 */ /* 0x000fc8000f8efc3f */
[----:B------:R-:W-:-:S06]  /*ba10*/  UISETP.NE.AND UP0, UPT, UR7, 0x3, UPT ;  /* 0x000000030700788c */ /* 0x000fcc000bf05270 */
[----:B------:R-:W-:-:S13]  /*ba20*/  PLOP3.LUT P0, PT, PT, PT, UP0, 0x80, 0x0 ;  /* 0x000000000000781c */ /* 0x000fda0003f0f008 */
[----:B------:R-:W-:Y:S05]  /*ba30*/  @!P0 BRA `(.L_x_310) ;  /* 0x0000000000048947 */ /* 0x000fea0003800000 */
[----:B------:R-:W-:Y:S01]  /*ba40*/  BPT.TRAP 0x1 ;  /* 0x000000040000795c */ /* 0x000fe20000300000 */
.L_x_310:
[----:B------:R-:W0:Y:S01]  /*ba50*/  S2R R3, SR_CgaCtaId ;  /* 0x0000000000037919 */ /* 0x000e220000008800 */
[----:B------:R-:W-:-:S04]  /*ba60*/  MOV R2, 0x400 ;  /* 0x0000040000027802 */ /* 0x000fc80000000f00 */
[----:B0-----:R-:W-:Y:S02]  /*ba70*/  LEA R3, R3, R2, 0x18 ;  /* 0x0000000203037211 */ /* 0x001fe400078ec0ff */
[----:B------:R-:W-:-:S03]  /*ba80*/  SHF.L.U32 R2, R0, 0x1f, RZ ;  /* 0x0000001f00027819 */ /* 0x000fc600000006ff */
[----:B------:R-:W-:-:S04]  /*ba90*/  VIADD R3, R3, 0x20 ;  /* 0x0000002003037836 */ /* 0x000fc80000000000 */
[C---:B------:R-:W-:Y:S02]  /*baa0*/  IMAD R7, R8.reuse, 0x8, R3 ;  /* 0x0000000808077824 */ /* 0x040fe400078e0203 */
[----:B------:R-:W-:Y:S02]  /*bab0*/  VIADD R8, R8, 0x1 ;  /* 0x0000000108087836 */ /* 0x000fe40000000000 */
[----:B------:R-:W0:Y:S03]  /*bac0*/  SYNCS.PHASECHK.TRANS64.TRYWAIT P0, [R7+URZ], R2 ;  /* 0x00000002070075a7 */ /* 0x000e26000800017f */
[----:B------:R-:W-:-:S04]  /*bad0*/  ISETP.NE.AND P1, PT, R8, 0x4, PT ;  /* 0x000000040800780c */ /* 0x000fc80003f25270 */
[----:B------:R-:W-:Y:S02]  /*bae0*/  SEL R5, RZ, 0x1, P1 ;  /* 0x00000001ff057807 */ /* 0x000fe40000800000 */
[----:B------:R-:W-:Y:S02]  /*baf0*/  SEL R8, R8, RZ, P1 ;  /* 0x000000ff08087207 */ /* 0x000fe40000800000 */
[----:B------:R-:W-:-:S03]  /*bb00*/  LOP3.LUT R5, R0, R5, RZ, 0x3c, !PT ;  /* 0x0000000500057212 */ /* 0x000fc600078e3cff */
[----:B------:R-:W-:Y:S01]  /*bb10*/  IMAD R9, R8, 0x8, R3 ;  /* 0x0000000808097824 */ /* 0x000fe200078e0203 */
[----:B------:R-:W-:Y:S01]  /*bb20*/  SHF.L.U32 R4, R5, 0x1f, RZ ;  /* 0x0000001f05047819 */ /* 0x000fe200000006ff */
[----:B0-----:R-:W-:Y:S06]  /*bb30*/  @!P0 BRA `(.L_x_311) ;  /* 0x0000000400088947 */ /* 0x001fec0003800000 */
.L_x_324:
[----:B------:R-:W1:Y:S01]  /*bb40*/  SYNCS.PHASECHK.TRANS64.TRYWAIT P0, [R9+URZ], R4 ;  /* 0x00000004090075a7 */ /* 0x000e62000800017f */
[----:B------:R-:W-:-:S05]  /*bb50*/  VIADD R0, R8, 0x1 ;  /* 0x0000000108007836 */ /* 0x000fca0000000000 */
[----:B------:R-:W-:-:S04]  /*bb60*/  ISETP.NE.AND P1, PT, R0, 0x4, PT ;  /* 0x000000040000780c */ /* 0x000fc80003f25270 */
[----:B0-----:R-:W-:Y:S02]  /*bb70*/  SEL R2, RZ, 0x1, P1 ;  /* 0x00000001ff027807 */ /* 0x001fe40000800000 */
[----:B------:R-:W-:Y:S02]  /*bb80*/  SEL R0, R0, RZ, P1 ;  /* 0x000000ff00007207 */ /* 0x000fe40000800000 */
[----:B------:R-:W-:-:S03]  /*bb90*/  LOP3.LUT R7, R5, R2, RZ, 0x3c, !PT ;  /* 0x0000000205077212 */ /* 0x000fc600078e3cff */
[----:B------:R-:W-:Y:S01]  /*bba0*/  IMAD R6, R0, 0x8, R3 ;  /* 0x0000000800067824 */ /* 0x000fe200078e0203 */
[----:B------:R-:W-:Y:S01]  /*bbb0*/  SHF.L.U32 R5, R7, 0x1f, RZ ;  /* 0x0000001f07057819 */ /* 0x000fe200000006ff */
[----:B-1----:R-:W-:Y:S06]  /*bbc0*/  @!P0 BRA `(.L_x_312) ;  /* 0x0000000000f88947 */ /* 0x002fec0003800000 */
.L_x_325:
[----:B------:R-:W1:Y:S01]  /*bbd0*/  SYNCS.PHASECHK.TRANS64.TRYWAIT P0, [R6+URZ], R5 ;  /* 0x00000005060075a7 */ /* 0x000e62000800017f */
[----:B------:R-:W-:-:S05]  /*bbe0*/  VIADD R0, R0, 0x1 ;  /* 0x0000000100007836 */ /* 0x000fca0000000000 */
[----:B------:R-:W-:-:S04]  /*bbf0*/  ISETP.NE.AND P1, PT, R0, 0x4, PT ;  /* 0x000000040000780c */ /* 0x000fc80003f25270 */
[----:B------:R-:W-:Y:S02]  /*bc00*/  SEL R2, RZ, 0x1, P1 ;  /* 0x00000001ff027807 */ /* 0x000fe40000800000 */
[----:B------:R-:W-:Y:S02]  /*bc10*/  SEL R0, R0, RZ, P1 ;  /* 0x000000ff00007207 */ /* 0x000fe40000800000 */
[----:B------:R-:W-:Y:S01]  /*bc20*/  LOP3.LUT R2, R7, R2, RZ, 0x3c, !PT ;  /* 0x0000000207027212 */ /* 0x000fe200078e3cff */
[----:B-1----:R-:W-:Y:S06]  /*bc30*/  @!P0 BRA `(.L_x_313) ;  /* 0x0000000000f08947 */ /* 0x002fec0003800000 */
.L_x_326:
[----:B------:R-:W-:Y:S01]  /*bc40*/  IMAD R3, R0, 0x8, R3 ;  /* 0x0000000800037824 */ /* 0x000fe200078e0203 */
[----:B------:R-:W-:-:S07]  /*bc50*/  SHF.L.U32 R0, R2, 0x1f, RZ ;  /* 0x0000001f02007819 */ /* 0x000fce00000006ff */
.L_x_314:
[----:B--2---:R2:W3:Y:S02]  /*bc60*/  SYNCS.PHASECHK.TRANS64.TRYWAIT P0, [R3+URZ], R0 ;  /* 0x00000000030075a7 */ /* 0x0044e4000800017f */
[----:B---3--:R-:W-:Y:S05]  /*bc70*/  @!P0 NANOSLEEP.SYNCS 0x989680 ;  /* 0x009896800000895d */ /* 0x008fea0003900000 */
[----:B------:R-:W3:Y:S02]  /*bc80*/  @!P0 SYNCS.PHASECHK.TRANS64 P0, [R3+URZ], R0 ;  /* 0x00000000030085a7 */ /* 0x000ee4000800007f */
[----:B---3--:R-:W-:Y:S05]  /*bc90*/  @!P0 BRA `(.L_x_314) ;  /* 0xfffffffc00f08947 */ /* 0x008fea000383ffff */
.L_x_309:
[----:B------:R-:W-:Y:S05]  /*bca0*/  BSYNC B0 ;  /* 0x0000000000007941 */ /* 0x000fea0003800000 */
.L_x_308:
[----:B------:R-:W-:Y:S05]  /*bcb0*/  EXIT ;  /* 0x000000000000794d */ /* 0x000fea0003800000 */
.L_x_18:
[----:B0-----:R0:W1:Y:S02]  /*bcc0*/  SYNCS.PHASECHK.TRANS64.TRYWAIT P0, [R159+URZ], R0 ;  /* 0x000000009f0075a7 */ /* 0x001064000800017f */
[----:B-1----:R-:W-:Y:S05]  /*bcd0*/  @!P0 NANOSLEEP.SYNCS 0x989680 ;  /* 0x009896800000895d */ /* 0x002fea0003900000 */
[----:B------:R-:W1:Y:S02]  /*bce0*/  @!P0 SYNCS.PHASECHK.TRANS64 P0, [R159+URZ], R0 ;  /* 0x000000009f0085a7 */ /* 0x000e64000800007f */
[----:B-1----:R-:W-:Y:S05]  /*bcf0*/  @!P0 BRA `(.L_x_18) ;  /* 0xfffffffc00f08947 */ /* 0x002fea000383ffff */
[----:B------:R-:W-:Y:S05]  /*bd00*/  BRA `(.L_x_315) ;  /* 0xffffff5800b47947 */ /* 0x000fea000383ffff */
.L_x_23:
[----:B-1----:R1:W2:Y:S02]  /*bd10*/  SYNCS.PHASECHK.TRANS64.TRYWAIT P1, [R3+URZ], R0 ;  /* 0x00000000030075a7 */ /* 0x0022a4000802017f */
[----:B--2---:R-:W-:Y:S05]  /*bd20*/  @!P1 NANOSLEEP.SYNCS 0x989680 ;  /* 0x009896800000995d */ /* 0x004fea0003900000 */
[----:B------:R-:W2:Y:S02]  /*bd30*/  @!P1 SYNCS.PHASECHK.TRANS64 P1, [R3+URZ], R0 ;  /* 0x00000000030095a7 */ /* 0x000ea4000802007f */
[----:B--2---:R-:W-:Y:S05]  /*bd40*/  @!P1 BRA `(.L_x_23) ;  /* 0xfffffffc00f09947 */ /* 0x004fea000383ffff */
[----:B------:R-:W-:Y:S05]  /*bd50*/  BRA `(.L_x_22) ;  /* 0xffffff5c00247947 */ /* 0x000fea000383ffff */
.L_x_28:
[----:B-1----:R-:W-:-:S04]  /*bd60*/  IMAD.U32 R5, RZ, RZ, UR4 ;  /* 0x00000004ff057e24 */ /* 0x002fc8000f8e00ff */
[----:B------:R1:W2:Y:S03]  /*bd70*/  SYNCS.PHASECHK.TRANS64.TRYWAIT P1, [R5+URZ], R4 ;  /* 0x00000004050075a7 */ /* 0x0002a6000802017f */
[----:B--2---:R-:W-:Y:S05]  /*bd80*/  @!P1 NANOSLEEP.SYNCS 0x989680 ;  /* 0x009896800000995d */ /* 0x004fea0003900000 */
[----:B------:R-:W2:Y:S02]  /*bd90*/  @!P1 SYNCS.PHASECHK.TRANS64 P1, [R5+URZ], R4 ;  /* 0x00000004050095a7 */ /* 0x000ea4000802007f */
[----:B--2---:R-:W-:Y:S05]  /*bda0*/  @!P1 BRA `(.L_x_28) ;  /* 0xfffffffc00ec9947 */ /* 0x004fea000383ffff */
[----:B------:R-:W-:Y:S05]  /*bdb0*/  BRA `(.L_x_27) ;  /* 0xffffff6000807947 */ /* 0x000fea000383ffff */
.L_x_34:
[----:B0-----:R0:W1:Y:S02]  /*bdc0*/  SYNCS.PHASECHK.TRANS64.TRYWAIT P0, [R159+URZ+0x10], R0 ;  /* 0x000010009f0075a7 */ /* 0x001064000800017f */
[----:B-1----:R-:W-:Y:S05]  /*bdd0*/  @!P0 NANOSLEEP.SYNCS 0x989680 ;  /* 0x009896800000895d */ /* 0x002fea0003900000 */
[----:B------:R-:W1:Y:S02]  /*bde0*/  @!P0 SYNCS.PHASECHK.TRANS64 P0, [R159+URZ+0x10], R0 ;  /* 0x000010009f0085a7 */ /* 0x000e64000800007f */
[----:B-1----:R-:W-:Y:S05]  /*bdf0*/  @!P0 BRA `(.L_x_34) ;  /* 0xfffffffc00f08947 */ /* 0x002fea000383ffff */
[----:B------:R-:W-:Y:S05]  /*be00*/  BRA `(.L_x_316) ;  /* 0xffffff68005c7947 */ /* 0x000fea000383ffff */
.L_x_295:
[----:B------:R-:W-:Y:S01]  /*be10*/  BSSY B1, `(.L_x_317) ;  /* 0x0000006000017945 */ /* 0x000fe20003800000 */
[----:B------:R-:W-:-:S07]  /*be20*/  IMAD.MOV.U32 R15, RZ, RZ, -0x1 ;  /* 0xffffffffff0f7424 */ /* 0x000fce00078e00ff */
[----:B------:R-:W-:Y:S05]  /*be30*/  WARPSYNC.COLLECTIVE R15, `(.L_x_318) ;  /* 0x000000000f0c7348 */ /* 0x000fea0003c00000 */
[----:B------:R-:W-:Y:S02]  /*be40*/  ELECT P6, UR62, PT ;  /* 0x00000000003e782f */ /* 0x000fe400038c0000 */
[----:B------:R-:W-:Y:S01]  /*be50*/  MOV R14, UR62 ;  /* 0x0000003e000e7c02 */ /* 0x000fe20008000f00 */
[----:B------:R-:W-:Y:S10]  /*be60*/  ENDCOLLECTIVE ;  /* 0x000000000000791b */ /* 0x000ff40003800000 */
.L_x_318:
[----:B------:R-:W-:Y:S05]  /*be70*/  BSYNC B1 ;  /* 0x0000000000017941 */ /* 0x000fea0003800000 */
.L_x_317:
[----:B------:R-:W-:Y:S05]  /*be80*/  BRA `(.L_x_319) ;  /* 0xffffffec00d07947 */ /* 0x000fea000383ffff */
.L_x_298:
[----:B0-----:R0:W1:Y:S02]  /*be90*/  SYNCS.PHASECHK.TRANS64.TRYWAIT P1, [R12+URZ+0x20], R3 ;  /* 0x000020030c0075a7 */ /* 0x001064000802017f */
[----:B-1----:R-:W-:Y:S05]  /*bea0*/  @!P1 NANOSLEEP.SYNCS 0x989680 ;  /* 0x009896800000995d */ /* 0x002fea0003900000 */
[----:B------:R-:W1:Y:S02]  /*beb0*/  @!P1 SYNCS.PHASECHK.TRANS64 P1, [R12+URZ+0x20], R3 ;  /* 0x000020030c0095a7 */ /* 0x000e64000802007f */
[----:B-1----:R-:W-:Y:S05]  /*bec0*/  @!P1 BRA `(.L_x_298) ;  /* 0xfffffffc00f09947 */ /* 0x002fea000383ffff */
[----:B------:R-:W-:Y:S05]  /*bed0*/  BRA `(.L_x_320) ;  /* 0xfffffff000047947 */ /* 0x000fea000383ffff */
.L_x_307:
[----:B------:R-:W-:Y:S01]  /*bee0*/  BSSY B0, `(.L_x_321) ;  /* 0x0000006000007945 */ /* 0x000fe20003800000 */
[----:B------:R-:W-:-:S07]  /*bef0*/  IMAD.MOV.U32 R15, RZ, RZ, -0x1 ;  /* 0xffffffffff0f7424 */ /* 0x000fce00078e00ff */
[----:B------:R-:W-:Y:S05]  /*bf00*/  WARPSYNC.COLLECTIVE R15, `(.L_x_322) ;  /* 0x000000000f0c7348 */ /* 0x000fea0003c00000 */
[----:B------:R-:W-:Y:S02]  /*bf10*/  ELECT P6, UR62, PT ;  /* 0x00000000003e782f */ /* 0x000fe400038c0000 */
[----:B------:R-:W-:Y:S01]  /*bf20*/  MOV R14, UR62 ;  /* 0x0000003e000e7c02 */ /* 0x000fe20008000f00 */
[----:B------:R-:W-:Y:S10]  /*bf30*/  ENDCOLLECTIVE ;  /* 0x000000000000791b */ /* 0x000ff40003800000 */
.L_x_322:
[----:B------:R-:W-:Y:S05]  /*bf40*/  BSYNC B0 ;  /* 0x0000000000007941 */ /* 0x000fea0003800000 */
.L_x_321:
[----:B------:R-:W-:Y:S05]  /*bf50*/  BRA `(.L_x_323) ;  /* 0xfffffff800a07947 */ /* 0x000fea000383ffff */
.L_x_311:
[----:B0-----:R0:W1:Y:S02]  /*bf60*/  SYNCS.PHASECHK.TRANS64.TRYWAIT P0, [R7+URZ], R2 ;  /* 0x00000002070075a7 */ /* 0x001064000800017f */
[----:B-1----:R-:W-:Y:S05]  /*bf70*/  @!P0 NANOSLEEP.SYNCS 0x989680 ;  /* 0x009896800000895d */ /* 0x002fea0003900000 */
[----:B------:R-:W1:Y:S02]  /*bf80*/  @!P0 SYNCS.PHASECHK.TRANS64 P0, [R7+URZ], R2 ;  /* 0x00000002070085a7 */ /* 0x000e64000800007f */
[----:B-1----:R-:W-:Y:S05]  /*bf90*/  @!P0 BRA `(.L_x_311) ;  /* 0xfffffffc00f08947 */ /* 0x002fea000383ffff */
[----:B------:R-:W-:Y:S05]  /*bfa0*/  BRA `(.L_x_324) ;  /* 0xfffffff800e47947 */ /* 0x000fea000383ffff */
.L_x_312:
[----:B0-----:R0:W1:Y:S02]  /*bfb0*/  SYNCS.PHASECHK.TRANS64.TRYWAIT P0, [R9+URZ], R4 ;  /* 0x00000004090075a7 */ /* 0x001064000800017f */
[----:B-1----:R-:W-:Y:S05]  /*bfc0*/  @!P0 NANOSLEEP.SYNCS 0x989680 ;  /* 0x009896800000895d */ /* 0x002fea0003900000 */
[----:B------:R-:W1:Y:S02]  /*bfd0*/  @!P0 SYNCS.PHASECHK.TRANS64 P0, [R9+URZ], R4 ;  /* 0x00000004090085a7 */ /* 0x000e64000800007f */
[----:B-1----:R-:W-:Y:S05]  /*bfe0*/  @!P0 BRA `(.L_x_312) ;  /* 0xfffffffc00f08947 */ /* 0x002fea000383ffff */
[----:B------:R-:W-:Y:S05]  /*bff0*/  BRA `(.L_x_325) ;  /* 0xfffffff800f47947 */ /* 0x000fea000383ffff */
.L_x_313:
[----:B-1----:R1:W2:Y:S02]  /*c000*/  SYNCS.PHASECHK.TRANS64.TRYWAIT P0, [R6+URZ], R5 ;  /* 0x00000005060075a7 */ /* 0x0022a4000800017f */
[----:B--2---:R-:W-:Y:S05]  /*c010*/  @!P0 NANOSLEEP.SYNCS 0x989680 ;  /* 0x009896800000895d */ /* 0x004fea0003900000 */
[----:B------:R-:W2:Y:S02]  /*c020*/  @!P0 SYNCS.PHASECHK.TRANS64 P0, [R6+URZ], R5 ;  /* 0x00000005060085a7 */ /* 0x000ea4000800007f */
[----:B--2---:R-:W-:Y:S05]  /*c030*/  @!P0 BRA `(.L_x_313) ;  /* 0xfffffffc00f08947 */ /* 0x004fea000383ffff */
[----:B------:R-:W-:Y:S05]  /*c040*/  BRA `(.L_x_326) ;  /* 0xfffffff800fc7947 */ /* 0x000fea000383ffff */
.L_x_327:
[----:B------:R-:W-:-:S00]  /*c050*/  BRA `(.L_x_327) ;  /* 0xfffffffc00fc7947 */ /* 0x000fc0000383ffff */
[----:B------:R-:W-:-:S00]  /*c060*/  NOP ;  /* 0x0000000000007918 */ /* 0x000fc00000000000 */
        /* <DEDUP_REMOVED lines=9> */
.L_x_328:


//--------------------- .nv.global.init           --------------------------
	.section	.nv.global.init,"aw",@progbits
.nv.global.init:
	.type		$str$22,@object
	.size		$str$22,($str$23 - $str$22)
$str$22:
        /*0000*/ 	.byte	0x6b, 0x5f, 0x74, 0x69, 0x6c, 0x65, 0x5f, 0x63, 0x6f, 0x75, 0x6e, 0x74, 0x20, 0x3e, 0x3d, 0x20
        /*0010*/ 	.byte	0x31, 0x00
	.type		$str$23,@object
	.size		$str$23,(__unnamed_1 - $str$23)
$str$23:
        /*0012*/ 	.byte	0x2f, 0x74, 0x6d, 0x70, 0x2f, 0x63, 0x75, 0x74, 0x6c, 0x61, 0x73, 0x73, 0x5f, 0x73, 0x77, 0x65
        /*0022*/ 	.byte	0x65, 0x70, 0x5f, 0x73, 0x72, 0x63, 0x2f, 0x69, 0x6e, 0x63, 0x6c, 0x75, 0x64, 0x65, 0x2f, 0x63
        /*0032*/ 	.byte	0x75, 0x74, 0x6c, 0x61, 0x73, 0x73, 0x2f, 0x67, 0x65, 0x6d, 0x6d, 0x2f, 0x63, 0x6f, 0x6c, 0x6c
        /*0042*/ 	.byte	0x65, 0x63, 0x74, 0x69, 0x76, 0x65, 0x2f, 0x73, 0x6d, 0x39, 0x30, 0x5f, 0x6d, 0x6d, 0x61, 0x5f
        /*0052*/ 	.byte	0x74, 0x6d, 0x61, 0x5f, 0x67, 0x6d, 0x6d, 0x61, 0x5f, 0x73, 0x73, 0x5f, 0x77, 0x61, 0x72, 0x70
        /*0062*/ 	.byte	0x73, 0x70, 0x65, 0x63, 0x69, 0x61, 0x6c, 0x69, 0x7a, 0x65, 0x64, 0x2e, 0x68, 0x70, 0x70, 0x00
	.type		__unnamed_1,@object
	.size		__unnamed_1,(.L_0 - __unnamed_1)
__unnamed_1:
        /*0072*/ 	.byte	0x76, 0x6f, 0x69, 0x64, 0x20, 0x63, 0x75, 0x74, 0x6c, 0x61, 0x73, 0x73, 0x3a, 0x3a, 0x67, 0x65
        /* <DEDUP_REMOVED lines=180> */
        /*0bc2*/ 	.byte	0x79, 0x5d, 0x00
.L_0:


//--------------------- .nv.shared._ZN7cutlass13device_kernelINS_4gemm6kernel13GemmUniversalIN4cute5tupleIJiiiiEEENS1_10collective13CollectiveMmaINS1_34MainloopSm90TmaGmmaWarpSpecializedILi4ENS5_IJNS4_1CILi2EEENSA_ILi1EEESC_EEENS1_32KernelTmaWarpSpecializedPingpongEEENS5_IJNSA_ILi64EEENSA_ILi256EEENSA_ILi128EEEEEENS_6half_tENS5_IJlSC_lEEESK_SL_NS4_8TiledMMAINS4_8MMA_AtomIJNS4_4SM904GMMA26MMA_64x256x16_F32F16F16_SSILNSP_5MajorE0ELSR_0ELNSP_7ScaleInE1ELSS_1EEEEEENS4_6LayoutINS5_IJSC_SC_SC_EEENS5_IJNSA_ILi0EEESX_SX_EEEEENS5_IJNS4_10UnderscoreES10_S10_EEEEENS4_13SM90_TMA_LOADENS4_14ComposedLayoutINS4_7SwizzleILi3ELi4ELi3EEENS4_18smem_ptr_flag_bitsILi16EEENSV_INS5_IJNSA_ILi8EEESG_EEENS5_IJSG_SC_EEEEEEEvNS4_8identityENS4_23SM90_TMA_LOAD_MULTICASTES1D_vS1E_EENS_8epilogue10collective6detail29Sm90TmaWarpSpecializedAdapterINS1I_15DefaultEpilogueISK_SL_SL_NS1H_6thread17LinearCombinationISK_Li1EffLNS1M_9ScaleType4KindE0ELNS_15FloatRoundStyleE2ESK_EENS1_15EpilogueDefaultEEEEEvvEEEEvNT_6ParamsE --------------------------
	.section	.nv.shared._ZN7cutlass13device_kernelINS_4gemm6kernel13GemmUniversalIN4cute5tupleIJiiiiEEENS1_10collective13CollectiveMmaINS1_34MainloopSm90TmaGmmaWarpSpecializedILi4ENS5_IJNS4_1CILi2EEENSA_ILi1EEESC_EEENS1_32KernelTmaWarpSpecializedPingpongEEENS5_IJNSA_ILi64EEENSA_ILi256EEENSA_ILi128EEEEEENS_6half_tENS5_IJlSC_lEEESK_SL_NS4_8TiledMMAINS4_8MMA_AtomIJNS4_4SM904GMMA26MMA_64x256x16_F32F16F16_SSILNSP_5MajorE0ELSR_0ELNSP_7ScaleInE1ELSS_1EEEEEENS4_6LayoutINS5_IJSC_SC_SC_EEENS5_IJNSA_ILi0EEESX_SX_EEEEENS5_IJNS4_10UnderscoreES10_S10_EEEEENS4_13SM90_TMA_LOADENS4_14ComposedLayoutINS4_7SwizzleILi3ELi4ELi3EEENS4_18smem_ptr_flag_bitsILi16EEENSV_INS5_IJNSA_ILi8EEESG_EEENS5_IJSG_SC_EEEEEEEvNS4_8identityENS4_23SM90_TMA_LOAD_MULTICASTES1D_vS1E_EENS_8epilogue10collective6detail29Sm90TmaWarpSpecializedAdapterINS1I_15DefaultEpilogueISK_SL_SL_NS1H_6thread17LinearCombinationISK_Li1EffLNS1M_9ScaleType4KindE0ELNS_15FloatRoundStyleE2ESK_EENS1_15EpilogueDefaultEEEEEvvEEEEvNT_6ParamsE,"aw",@nobits
	.sectionflags	@""
	.align	16
	.zero		1024


//--------------------- .nv.shared.reserved.0     --------------------------
	.section	.nv.shared.reserved.0,"aw",@nobits
	.weak		__nv_reservedSMEM_offset_0_alias
	.size		__nv_reservedSMEM_offset_0_alias, 0, 0
	.other		__nv_reservedSMEM_offset_0_alias,@"STO_CUDA_RESERVED_SHARED STV_DEFAULT"
__nv_reservedSMEM_offset_0_alias:
	.zero		0


//--------------------- .nv.global                --------------------------
	.section	.nv.global,"aw",@nobits
.nv.global:
	.type		_ZN39_INTERNAL_70b94098_4_k_cu_d3620989_39044cute1_E,@object
	.size		_ZN39_INTERNAL_70b94098_4_k_cu_d3620989_39044cute1_E,(_ZN39_INTERNAL_70b94098_4_k_cu_d3620989_39044cuda3std3__45__cpo6cbeginE - _ZN39_INTERNAL_70b94098_4_k_cu_d3620989_39044cute1_E)
_ZN39_INTERNAL_70b94098_4_k_cu_d3620989_39044cute1_E:
	.zero		1
	.type		_ZN39_INTERNAL_70b94098_4_k_cu_d3620989_39044cuda3std3__45__cpo6cbeginE,@object
	.size		_ZN39_INTERNAL_70b94098_4_k_cu_d3620989_39044cuda3std3__45__cpo6cbeginE,(_ZN39_INTERNAL_70b94098_4_k_cu_d3620989_39044cuda3std3__48in_placeE - _ZN39_INTERNAL_70b94098_4_k_cu_d3620989_39044cuda3std3__45__cpo6cbeginE)
_ZN39_INTERNAL_70b94098_4_k_cu_d3620989_39044cuda3std3__45__cpo6cbeginE:
	.zero		1
	.type		_ZN39_INTERNAL_70b94098_4_k_cu_d3620989_39044cuda3std3__48in_placeE,@object
	.size		_ZN39_INTERNAL_70b94098_4_k_cu_d3620989_39044cuda3std3__48in_placeE,(_ZN39_INTERNAL_70b94098_4_k_cu_d3620989_39044cuda3std6ranges3__45__cpo9iter_moveE - _ZN39_INTERNAL_70b94098_4_k_cu_d3620989_39044cuda3std3__48in_placeE)
_ZN39_INTERNAL_70b94098_4_k_cu_d3620989_39044cuda3std3__48in_placeE:
	.zero		1
	.type		_ZN39_INTERNAL_70b94098_4_k_cu_d3620989_39044cuda3std6ranges3__45__cpo9iter_moveE,@object
	.size		_ZN39_INTERNAL_70b94098_4_k_cu_d3620989_39044cuda3std6ranges3__45__cpo9iter_moveE,(_ZN39_INTERNAL_70b94098_4_k_cu_d3620989_39044cuda3std3__45__cpo5beginE - _ZN39_INTERNAL_70b94098_4_k_cu_d3620989_39044cuda3std6ranges3__45__cpo9iter_moveE)
_ZN39_INTERNAL_70b94098_4_k_cu_d3620989_39044cuda3std6ranges3__45__cpo9iter_moveE:
	.zero		1
	.type		_ZN39_INTERNAL_70b94098_4_k_cu_d3620989_39044cuda3std3__45__cpo5beginE,@object
	.size		_ZN39_INTERNAL_70b94098_4_k_cu_d3620989_39044cuda3std3__45__cpo5beginE,(_ZN39_INTERNAL_70b94098_4_k_cu_d3620989_39044cuda3std3__441_GLOBAL__N__70b94098_4_k_cu_d3620989_39046ignoreE - _ZN39_INTERNAL_70b94098_4_k_cu_d3620989_39044cuda3std3__45__cpo5beginE)
_ZN39_INTERNAL_70b94098_4_k_cu_d3620989_39044cuda3std3__45__cpo5beginE:
	.zero		1
	.type		_ZN39_INTERNAL_70b94098_4_k_cu_d3620989_39044cuda3std3__441_GLOBAL__N__70b94098_4_k_cu_d3620989_39046ignoreE,@object
	.size		_ZN39_INTERNAL_70b94098_4_k_cu_d3620989_39044cuda3std3__441_GLOBAL__N__70b94098_4_k_cu_d3620989_39046ignoreE,(_ZN39_INTERNAL_70b94098_4_k_cu_d3620989_39044cute7productE - _ZN39_INTERNAL_70b94098_4_k_cu_d3620989_39044cuda3std3__441_GLOBAL__N__70b94098_4_k_cu_d3620989_39046ignoreE)
_ZN39_INTERNAL_70b94098_4_k_cu_d3620989_39044cuda3std3__441_GLOBAL__N__70b94098_4_k_cu_d3620989_39046ignoreE:
	.zero		1
	.type		_ZN39_INTERNAL_70b94098_4_k_cu_d3620989_39044cute7productE,@object
	.size		_ZN39_INTERNAL_70b94098_4_k_cu_d3620989_39044cute7productE,(_ZN39_INTERNAL_70b94098_4_k_cu_d3620989_39044cuda3std3__45__cpo3endE - _ZN39_INTERNAL_70b94098_4_k_cu_d3620989_39044cute7productE)
_ZN39_INTERNAL_70b94098_4_k_cu_d3620989_39044cute7productE:
	.zero		1
	.type		_ZN39_INTERNAL_70b94098_4_k_cu_d3620989_39044cuda3std3__45__cpo3endE,@object
	.size		_ZN39_INTERNAL_70b94098_4_k_cu_d3620989_39044cuda3std3__45__cpo3endE,(_ZN39_INTERNAL_70b94098_4_k_cu_d3620989_39044cuda3std3__419piecewise_constructE - _ZN39_INTERNAL_70b94098_4_k_cu_d3620989_39044cuda3std3__45__cpo3endE)
_ZN39_INTERNAL_70b94098_4_k_cu_d3620989_39044cuda3std3__45__cpo3endE:
	.zero		1
	.type		_ZN39_INTERNAL_70b94098_4_k_cu_d3620989_39044cuda3std3__419piecewise_constructE,@object
	.size		_ZN39_INTERNAL_70b94098_4_k_cu_d3620989_39044cuda3std3__419piecewise_constructE,(_ZN39_INTERNAL_70b94098_4_k_cu_d3620989_39044cuda3std3__45__cpo4cendE - _ZN39_INTERNAL_70b94098_4_k_cu_d3620989_39044cuda3std3__419piecewise_constructE)
_ZN39_INTERNAL_70b94098_4_k_cu_d3620989_39044cuda3std3__419piecewise_constructE:
	.zero		1
	.type		_ZN39_INTERNAL_70b94098_4_k_cu_d3620989_39044cuda3std3__45__cpo4cendE,@object
	.size		_ZN39_INTERNAL_70b94098_4_k_cu_d3620989_39044cuda3std3__45__cpo4cendE,(_ZN39_INTERNAL_70b94098_4_k_cu_d3620989_39044cuda3std6ranges3__45__cpo4swapE - _ZN39_INTERNAL_70b94098_4_k_cu_d3620989_39044cuda3std3__45__cpo4cendE)
_ZN39_INTERNAL_70b94098_4_k_cu_d3620989_39044cuda3std3__45__cpo4cendE:
	.zero		1
	.type		_ZN39_INTERNAL_70b94098_4_k_cu_d3620989_39044cuda3std6ranges3__45__cpo4swapE,@object
	.size		_ZN39_INTERNAL_70b94098_4_k_cu_d3620989_39044cuda3std6ranges3__45__cpo4swapE,(.L_8 - _ZN39_INTERNAL_70b94098_4_k_cu_d3620989_39044cuda3std6ranges3__45__cpo4swapE)
_ZN39_INTERNAL_70b94098_4_k_cu_d3620989_39044cuda3std6ranges3__45__cpo4swapE:
	.zero		1
.L_8:


//--------------------- .nv.constant0._ZN7cutlass13device_kernelINS_4gemm6kernel13GemmUniversalIN4cute5tupleIJiiiiEEENS1_10collective13CollectiveMmaINS1_34MainloopSm90TmaGmmaWarpSpecializedILi4ENS5_IJNS4_1CILi2EEENSA_ILi1EEESC_EEENS1_32KernelTmaWarpSpecializedPingpongEEENS5_IJNSA_ILi64EEENSA_ILi256EEENSA_ILi128EEEEEENS_6half_tENS5_IJlSC_lEEESK_SL_NS4_8TiledMMAINS4_8MMA_AtomIJNS4_4SM904GMMA26MMA_64x256x16_F32F16F16_SSILNSP_5MajorE0ELSR_0ELNSP_7ScaleInE1ELSS_1EEEEEENS4_6LayoutINS5_IJSC_SC_SC_EEENS5_IJNSA_ILi0EEESX_SX_EEEEENS5_IJNS4_10UnderscoreES10_S10_EEEEENS4_13SM90_TMA_LOADENS4_14ComposedLayoutINS4_7SwizzleILi3ELi4ELi3EEENS4_18smem_ptr_flag_bitsILi16EEENSV_INS5_IJNSA_ILi8EEESG_EEENS5_IJSG_SC_EEEEEEEvNS4_8identityENS4_23SM90_TMA_LOAD_MULTICASTES1D_vS1E_EENS_8epilogue10collective6detail29Sm90TmaWarpSpecializedAdapterINS1I_15DefaultEpilogueISK_SL_SL_NS1H_6thread17LinearCombinationISK_Li1EffLNS1M_9ScaleType4KindE0ELNS_15FloatRoundStyleE2ESK_EENS1_15EpilogueDefaultEEEEEvvEEEEvNT_6ParamsE --------------------------
	.section	.nv.constant0._ZN7cutlass13device_kernelINS_4gemm6kernel13GemmUniversalIN4cute5tupleIJiiiiEEENS1_10collective13CollectiveMmaINS1_34MainloopSm90TmaGmmaWarpSpecializedILi4ENS5_IJNS4_1CILi2EEENSA_ILi1EEESC_EEENS1_32KernelTmaWarpSpecializedPingpongEEENS5_IJNSA_ILi64EEENSA_ILi256EEENSA_ILi128EEEEEENS_6half_tENS5_IJlSC_lEEESK_SL_NS4_8TiledMMAINS4_8MMA_AtomIJNS4_4SM904GMMA26MMA_64x256x16_F32F16F16_SSILNSP_5MajorE0ELSR_0ELNSP_7ScaleInE1ELSS_1EEEEEENS4_6LayoutINS5_IJSC_SC_SC_EEENS5_IJNSA_ILi0EEESX_SX_EEEEENS5_IJNS4_10UnderscoreES10_S10_EEEEENS4_13SM90_TMA_LOADENS4_14ComposedLayoutINS4_7SwizzleILi3ELi4ELi3EEENS4_18smem_ptr_flag_bitsILi16EEENSV_INS5_IJNSA_ILi8EEESG_EEENS5_IJSG_SC_EEEEEEEvNS4_8identityENS4_23SM90_TMA_LOAD_MULTICASTES1D_vS1E_EENS_8epilogue10collective6detail29Sm90TmaWarpSpecializedAdapterINS1I_15DefaultEpilogueISK_SL_SL_NS1H_6thread17LinearCombinationISK_Li1EffLNS1M_9ScaleType4KindE0ELNS_15FloatRoundStyleE2ESK_EENS1_15EpilogueDefaultEEEEEvvEEEEvNT_6ParamsE,"a",@progbits
	.sectionflags	@""
	.align	4
.nv.constant0._ZN7cutlass13device_kernelINS_4gemm6kernel13GemmUniversalIN4cute5tupleIJiiiiEEENS1_10collective13CollectiveMmaINS1_34MainloopSm90TmaGmmaWarpSpecializedILi4ENS5_IJNS4_1CILi2EEENSA_ILi1EEESC_EEENS1_32KernelTmaWarpSpecializedPingpongEEENS5_IJNSA_ILi64EEENSA_ILi256EEENSA_ILi128EEEEEENS_6half_tENS5_IJlSC_lEEESK_SL_NS4_8TiledMMAINS4_8MMA_AtomIJNS4_4SM904GMMA26MMA_64x256x16_F32F16F16_SSILNSP_5MajorE0ELSR_0ELNSP_7ScaleInE1ELSS_1EEEEEENS4_6LayoutINS5_IJSC_SC_SC_EEENS5_IJNSA_ILi0EEESX_SX_EEEEENS5_IJNS4_10UnderscoreES10_S10_EEEEENS4_13SM90_TMA_LOADENS4_14ComposedLayoutINS4_7SwizzleILi3ELi4ELi3EEENS4_18smem_ptr_flag_bitsILi16EEENSV_INS5_IJNSA_ILi8EEESG_EEENS5_IJSG_SC_EEEEEEEvNS4_8identityENS4_23SM90_TMA_LOAD_MULTICASTES1D_vS1E_EENS_8epilogue10collective6detail29Sm90TmaWarpSpecializedAdapterINS1I_15DefaultEpilogueISK_SL_SL_NS1H_6thread17LinearCombinationISK_Li1EffLNS1M_9ScaleType4KindE0ELNS_15FloatRoundStyleE2ESK_EENS1_15EpilogueDefaultEEEEEvvEEEEvNT_6ParamsE:
	.zero		1664


//--------------------- SYMBOLS --------------------------

	.type		.nv.reservedSmem.offset0,@object
	.size		.nv.reservedSmem.offset0,0x4
	.type		__assertfail,@function
